//
// Generated by NVIDIA NVVM Compiler
//
// Compiler Build ID: CL-36424714
// Cuda compilation tools, release 13.0, V13.0.88
// Based on NVVM 20.0.0
//

.version 9.0
.target sm_100
.address_size 64

	// .globl	timestretch_double03
.global .align 4 .b8 __cudart_i2opi_f[24] = {65, 144, 67, 60, 153, 149, 98, 219, 192, 221, 52, 245, 209, 87, 39, 252, 41, 21, 68, 78, 110, 131, 249, 162};

.visible .entry timestretch_double03(
	.param .u64 .ptr .align 1 timestretch_double03_param_0,
	.param .u64 .ptr .align 1 timestretch_double03_param_1,
	.param .u32 timestretch_double03_param_2,
	.param .u32 timestretch_double03_param_3,
	.param .u32 timestretch_double03_param_4,
	.param .f64 timestretch_double03_param_5,
	.param .u32 timestretch_double03_param_6
)
{
	.local .align 4 .b8 	__local_depot0[28];
	.reg .b64 	%SP;
	.reg .b64 	%SPL;
	.reg .pred 	%p<47>;
	.reg .b32 	%r<122>;
	.reg .b32 	%f<175>;
	.reg .b64 	%rd<52>;
	.reg .b64 	%fd<20>;

	mov.u64 	%SPL, __local_depot0;
	ld.param.u64 	%rd19, [timestretch_double03_param_0];
	ld.param.u64 	%rd20, [timestretch_double03_param_1];
	ld.param.u32 	%r40, [timestretch_double03_param_2];
	ld.param.u32 	%r41, [timestretch_double03_param_3];
	ld.param.u32 	%r42, [timestretch_double03_param_4];
	ld.param.f64 	%fd1, [timestretch_double03_param_5];
	ld.param.u32 	%r43, [timestretch_double03_param_6];
	cvta.to.global.u64 	%rd1, %rd20;
	cvta.to.global.u64 	%rd2, %rd19;
	add.u64 	%rd3, %SPL, 0;
	mov.u32 	%r45, %ctaid.x;
	mov.u32 	%r46, %ntid.x;
	mov.u32 	%r47, %tid.x;
	mad.lo.s32 	%r1, %r45, %r46, %r47;
	mov.u32 	%r48, %ctaid.y;
	mov.u32 	%r49, %ntid.y;
	mov.u32 	%r50, %tid.y;
	mad.lo.s32 	%r51, %r48, %r49, %r50;
	setp.ge.s32 	%p1, %r1, %r40;
	setp.ge.s32 	%p2, %r51, %r43;
	or.pred  	%p3, %p1, %p2;
	@%p3 bra 	$L__BB0_31;
	mul.lo.s32 	%r52, %r40, %r51;
	add.s32 	%r3, %r52, %r1;
	setp.ne.s32 	%p4, %r51, 0;
	setp.eq.s32 	%p5, %r51, 0;
	sub.s32 	%r53, %r52, %r40;
	selp.b32 	%r4, 0, %r53, %p5;
	@%p4 bra 	$L__BB0_3;
	mul.wide.s32 	%rd43, %r3, 8;
	add.s64 	%rd44, %rd1, %rd43;
	add.s64 	%rd45, %rd2, %rd43;
	ld.global.nc.v2.f32 	{%f168, %f169}, [%rd45];
	st.global.v2.f32 	[%rd44], {%f168, %f169};
	bra.uni 	$L__BB0_31;
$L__BB0_3:
	mul.wide.s32 	%rd22, %r3, 8;
	add.s64 	%rd23, %rd2, %rd22;
	ld.global.nc.v2.f32 	{%f27, %f28}, [%rd23];
	add.s32 	%r54, %r4, %r1;
	mul.wide.s32 	%rd24, %r54, 8;
	add.s64 	%rd25, %rd2, %rd24;
	ld.global.nc.v2.f32 	{%f29, %f30}, [%rd25];
	abs.f32 	%f31, %f27;
	abs.f32 	%f32, %f28;
	setp.gt.f32 	%p6, %f32, %f31;
	selp.f32 	%f33, %f32, %f31, %p6;
	selp.f32 	%f34, %f31, %f32, %p6;
	div.rn.f32 	%f35, %f34, %f33;
	mul.f32 	%f36, %f35, %f35;
	fma.rn.f32 	%f37, %f36, 0f3B33710B, 0fBC807748;
	fma.rn.f32 	%f38, %f37, %f36, 0f3D2CDAB2;
	fma.rn.f32 	%f39, %f38, %f36, 0fBD992D10;
	fma.rn.f32 	%f40, %f39, %f36, 0f3DD9EA6C;
	fma.rn.f32 	%f41, %f40, %f36, 0fBE117CB1;
	fma.rn.f32 	%f42, %f41, %f36, 0f3E4CBCE0;
	fma.rn.f32 	%f43, %f42, %f36, 0fBEAAAA7D;
	mul.f32 	%f44, %f36, %f43;
	fma.rn.f32 	%f45, %f44, %f35, %f35;
	neg.f32 	%f46, %f45;
	fma.rn.f32 	%f47, 0f3F6EE581, 0f3FD774EB, %f46;
	selp.f32 	%f48, %f47, %f45, %p6;
	selp.f32 	%f49, 0f3F6EE581, 0f3FEEE581, %p6;
	selp.f32 	%f50, %f45, %f46, %p6;
	mov.b32 	%r55, %f27;
	fma.rn.f32 	%f51, %f49, 0f3FD774EB, %f50;
	setp.lt.s32 	%p7, %r55, 0;
	selp.f32 	%f52, %f51, %f48, %p7;
	add.f32 	%f53, %f31, %f32;
	setp.eq.f32 	%p8, %f33, 0f00000000;
	selp.f32 	%f54, 0f40490FDB, 0f00000000, %p7;
	setp.eq.f32 	%p9, %f31, %f32;
	selp.f32 	%f55, 0f4016CBE4, 0f3F490FDB, %p7;
	selp.f32 	%f56, %f55, %f52, %p9;
	selp.f32 	%f57, %f54, %f56, %p8;
	abs.f32 	%f58, %f53;
	setp.nan.f32 	%p10, %f58, %f58;
	copysign.f32 	%f59, %f28, %f57;
	selp.f32 	%f60, %f53, %f59, %p10;
	abs.f32 	%f61, %f29;
	abs.f32 	%f62, %f30;
	setp.gt.f32 	%p11, %f62, %f61;
	selp.f32 	%f63, %f62, %f61, %p11;
	selp.f32 	%f64, %f61, %f62, %p11;
	div.rn.f32 	%f65, %f64, %f63;
	mul.f32 	%f66, %f65, %f65;
	fma.rn.f32 	%f67, %f66, 0f3B33710B, 0fBC807748;
	fma.rn.f32 	%f68, %f67, %f66, 0f3D2CDAB2;
	fma.rn.f32 	%f69, %f68, %f66, 0fBD992D10;
	fma.rn.f32 	%f70, %f69, %f66, 0f3DD9EA6C;
	fma.rn.f32 	%f71, %f70, %f66, 0fBE117CB1;
	fma.rn.f32 	%f72, %f71, %f66, 0f3E4CBCE0;
	fma.rn.f32 	%f73, %f72, %f66, 0fBEAAAA7D;
	mul.f32 	%f74, %f66, %f73;
	fma.rn.f32 	%f75, %f74, %f65, %f65;
	neg.f32 	%f76, %f75;
	fma.rn.f32 	%f77, 0f3F6EE581, 0f3FD774EB, %f76;
	selp.f32 	%f78, %f77, %f75, %p11;
	selp.f32 	%f79, 0f3F6EE581, 0f3FEEE581, %p11;
	selp.f32 	%f80, %f75, %f76, %p11;
	mov.b32 	%r56, %f29;
	fma.rn.f32 	%f81, %f79, 0f3FD774EB, %f80;
	setp.lt.s32 	%p12, %r56, 0;
	selp.f32 	%f82, %f81, %f78, %p12;
	add.f32 	%f83, %f61, %f62;
	setp.eq.f32 	%p13, %f63, 0f00000000;
	selp.f32 	%f84, 0f40490FDB, 0f00000000, %p12;
	setp.eq.f32 	%p14, %f61, %f62;
	selp.f32 	%f85, 0f4016CBE4, 0f3F490FDB, %p12;
	selp.f32 	%f86, %f85, %f82, %p14;
	selp.f32 	%f87, %f84, %f86, %p13;
	abs.f32 	%f88, %f83;
	setp.nan.f32 	%p15, %f88, %f88;
	copysign.f32 	%f89, %f30, %f87;
	selp.f32 	%f1, %f83, %f89, %p15;
	mov.b32 	%r57, %f32;
	mov.b32 	%r58, %f31;
	min.s32 	%r59, %r57, %r58;
	mov.b32 	%f90, %r59;
	max.s32 	%r60, %r58, %r57;
	mov.b32 	%f91, %r60;
	and.b32  	%r61, %r60, -33554432;
	xor.b32  	%r62, %r61, 2122317824;
	mov.b32 	%f92, %r62;
	mul.f32 	%f93, %f90, %f92;
	mul.f32 	%f94, %f91, %f92;
	mul.f32 	%f95, %f93, %f93;
	fma.rn.f32 	%f96, %f94, %f94, %f95;
	sqrt.rn.f32 	%f97, %f96;
	or.b32  	%r63, %r61, 8388608;
	mov.b32 	%f98, %r63;
	mul.f32 	%f99, %f97, %f98;
	setp.eq.f32 	%p16, %f90, 0f00000000;
	selp.f32 	%f100, %f91, %f99, %p16;
	setp.eq.f32 	%p17, %f90, 0f7F800000;
	selp.f32 	%f2, 0f7F800000, %f100, %p17;
	sub.f32 	%f101, %f60, %f1;
	cvt.rn.f32.s32 	%f102, %r42;
	cvt.rn.f32.s32 	%f103, %r40;
	div.rn.f32 	%f104, %f102, %f103;
	cvt.f64.f32 	%fd2, %f104;
	mul.f64 	%fd3, %fd2, 0d401921FB54442D18;
	cvt.rn.f64.s32 	%fd4, %r1;
	mul.f64 	%fd5, %fd3, %fd4;
	sub.s32 	%r64, %r40, %r41;
	cvt.rn.f64.s32 	%fd6, %r64;
	mul.f64 	%fd7, %fd5, %fd6;
	cvt.f64.f32 	%fd8, %f102;
	div.rn.f64 	%fd9, %fd7, %fd8;
	cvt.rn.f32.f64 	%f3, %fd9;
	sub.f32 	%f105, %f101, %f3;
	cvt.f64.f32 	%fd10, %f105;
	add.f64 	%fd11, %fd10, 0d400921FB54442D18;
	cvt.rn.f32.f64 	%f4, %fd11;
	abs.f32 	%f172, %f4;
	setp.lt.f32 	%p18, %f172, 0f40C90FDB;
	@%p18 bra 	$L__BB0_14;
	setp.gtu.f32 	%p19, %f172, 0f4C490FDB;
	@%p19 bra 	$L__BB0_11;
	mov.f32 	%f106, 0f40C90FDB;
	div.approx.f32 	%f107, %f172, %f106;
	cvt.rzi.f32.f32 	%f170, %f107;
	fma.rn.f32 	%f7, %f170, 0fC0C90FDB, %f172;
	mov.b32 	%r5, %f7;
	setp.lt.u32 	%p20, %r5, 1086918619;
	@%p20 bra 	$L__BB0_10;
	setp.lt.u32 	%p21, %r5, -2147483647;
	@%p21 bra 	$L__BB0_8;
	add.f32 	%f111, %f170, 0fBF800000;
	setp.lt.f32 	%p24, %f7, 0fC0C90FDB;
	add.f32 	%f112, %f111, 0fBF800000;
	selp.f32 	%f170, %f112, %f111, %p24;
	bra.uni 	$L__BB0_10;
$L__BB0_8:
	add.f32 	%f170, %f170, 0f3F800000;
	setp.ltu.f32 	%p22, %f7, 0f41490FDB;
	@%p22 bra 	$L__BB0_10;
	add.f32 	%f108, %f170, 0f3F800000;
	fma.rn.f32 	%f109, 0f40C90FDB, 0fC0400000, %f7;
	setp.ge.f32 	%p23, %f109, 0f00000000;
	add.f32 	%f110, %f108, 0f3F800000;
	selp.f32 	%f170, %f110, %f108, %p23;
$L__BB0_10:
	fma.rn.f32 	%f172, %f170, 0fC0C90FDB, %f172;
	bra.uni 	$L__BB0_14;
$L__BB0_11:
	mov.b32 	%r6, %f172;
	and.b32  	%r65, %r6, 8388607;
	or.b32  	%r112, %r65, 1065353216;
	mov.b32 	%f171, %r112;
	and.b32  	%r66, %r6, -8388608;
	add.s32 	%r113, %r66, -1082130432;
	setp.eq.s32 	%p25, %r113, 0;
	@%p25 bra 	$L__BB0_13;
$L__BB0_12:
	min.u32 	%r67, %r113, 192937984;
	add.s32 	%r68, %r112, %r67;
	mov.b32 	%f113, %r68;
	mul.f32 	%f114, %f113, 0f3F22F983;
	fma.rn.f32 	%f115, %f114, 0fBFC90FDB, %f113;
	fma.rn.f32 	%f116, %f115, 0f3F22F983, %f114;
	fma.rn.f32 	%f117, %f116, 0fBFC90FDB, %f113;
	mov.f32 	%f118, 0f3F22F983;
	fma.rz.f32 	%f119, %f117, %f118, %f116;
	cvt.rzi.f32.f32 	%f120, %f119;
	fma.rn.f32 	%f171, %f120, 0fBFC90FDB, %f113;
	sub.s32 	%r113, %r113, %r67;
	mov.b32 	%r112, %f171;
	setp.ne.s32 	%p26, %r113, 0;
	setp.ne.s32 	%p27, %r112, 0;
	and.pred  	%p28, %p26, %p27;
	@%p28 bra 	$L__BB0_12;
$L__BB0_13:
	setp.gt.u32 	%p29, %r6, 2139095039;
	selp.f32 	%f122, 0f7FFFFFFF, 0f4C000000, %p29;
	mul.f32 	%f123, %f171, 0f34000000;
	mul.f32 	%f172, %f122, %f123;
$L__BB0_14:
	abs.f32 	%f124, %f172;
	setp.nan.f32 	%p30, %f124, %f124;
	copysign.f32 	%f125, %f4, %f172;
	selp.f32 	%f126, %f172, %f125, %p30;
	cvt.f64.f32 	%fd12, %f126;
	add.f64 	%fd13, %fd12, 0dC00921FB54442D18;
	cvt.rn.f32.f64 	%f127, %fd13;
	add.f32 	%f128, %f1, %f3;
	cvt.f64.f32 	%fd14, %f127;
	mul.f64 	%fd15, %fd1, %fd14;
	cvt.rn.f32.f64 	%f129, %fd15;
	add.f32 	%f18, %f128, %f129;
	mul.f32 	%f130, %f18, 0f3F22F983;
	cvt.rni.s32.f32 	%r121, %f130;
	cvt.rn.f32.s32 	%f131, %r121;
	fma.rn.f32 	%f132, %f131, 0fBFC90FDA, %f18;
	fma.rn.f32 	%f133, %f131, 0fB3A22168, %f132;
	fma.rn.f32 	%f174, %f131, 0fA7C234C5, %f133;
	abs.f32 	%f20, %f18;
	setp.ltu.f32 	%p31, %f20, 0f47CE4780;
	mov.u32 	%r117, %r121;
	mov.f32 	%f173, %f174;
	@%p31 bra 	$L__BB0_22;
	setp.neu.f32 	%p32, %f20, 0f7F800000;
	@%p32 bra 	$L__BB0_17;
	mov.f32 	%f136, 0f00000000;
	mul.rn.f32 	%f173, %f18, %f136;
	mov.b32 	%r117, 0;
	bra.uni 	$L__BB0_22;
$L__BB0_17:
	mov.b32 	%r14, %f18;
	shl.b32 	%r70, %r14, 8;
	or.b32  	%r15, %r70, -2147483648;
	mov.b64 	%rd48, 0;
	mov.b32 	%r114, 0;
	mov.u64 	%rd46, __cudart_i2opi_f;
	mov.u64 	%rd47, %rd3;
$L__BB0_18:
	.pragma "nounroll";
	ld.global.nc.u32 	%r71, [%rd46];
	mad.wide.u32 	%rd28, %r71, %r15, %rd48;
	shr.u64 	%rd48, %rd28, 32;
	st.local.u32 	[%rd47], %rd28;
	add.s32 	%r114, %r114, 1;
	add.s64 	%rd47, %rd47, 4;
	add.s64 	%rd46, %rd46, 4;
	setp.ne.s32 	%p33, %r114, 6;
	@%p33 bra 	$L__BB0_18;
	shr.u32 	%r72, %r14, 23;
	st.local.u32 	[%rd3+24], %rd48;
	and.b32  	%r18, %r72, 31;
	and.b32  	%r73, %r72, 224;
	add.s32 	%r74, %r73, -128;
	shr.u32 	%r75, %r74, 5;
	mul.wide.u32 	%rd29, %r75, 4;
	sub.s64 	%rd10, %rd3, %rd29;
	ld.local.u32 	%r115, [%rd10+24];
	ld.local.u32 	%r116, [%rd10+20];
	setp.eq.s32 	%p34, %r18, 0;
	@%p34 bra 	$L__BB0_21;
	shf.l.wrap.b32 	%r115, %r116, %r115, %r18;
	ld.local.u32 	%r76, [%rd10+16];
	shf.l.wrap.b32 	%r116, %r76, %r116, %r18;
$L__BB0_21:
	shr.u32 	%r77, %r115, 30;
	shf.l.wrap.b32 	%r78, %r116, %r115, 2;
	shl.b32 	%r79, %r116, 2;
	shr.u32 	%r80, %r78, 31;
	add.s32 	%r81, %r80, %r77;
	neg.s32 	%r82, %r81;
	setp.lt.s32 	%p35, %r14, 0;
	selp.b32 	%r117, %r82, %r81, %p35;
	xor.b32  	%r83, %r78, %r14;
	shr.s32 	%r84, %r78, 31;
	xor.b32  	%r85, %r84, %r78;
	xor.b32  	%r86, %r84, %r79;
	cvt.u64.u32 	%rd30, %r85;
	shl.b64 	%rd31, %rd30, 32;
	cvt.u64.u32 	%rd32, %r86;
	or.b64  	%rd33, %rd31, %rd32;
	cvt.rn.f64.s64 	%fd16, %rd33;
	mul.f64 	%fd17, %fd16, 0d3BF921FB54442D19;
	cvt.rn.f32.f64 	%f134, %fd17;
	neg.f32 	%f135, %f134;
	setp.lt.s32 	%p36, %r83, 0;
	selp.f32 	%f173, %f135, %f134, %p36;
$L__BB0_22:
	setp.ltu.f32 	%p37, %f20, 0f47CE4780;
	add.s32 	%r88, %r117, 1;
	mul.rn.f32 	%f137, %f173, %f173;
	and.b32  	%r89, %r117, 1;
	setp.eq.b32 	%p38, %r89, 1;
	selp.f32 	%f138, %f173, 0f3F800000, %p38;
	fma.rn.f32 	%f139, %f137, %f138, 0f00000000;
	fma.rn.f32 	%f140, %f137, 0f37CBAC00, 0fBAB607ED;
	selp.f32 	%f141, 0fB94D4153, %f140, %p38;
	selp.f32 	%f142, 0f3C0885E4, 0f3D2AAABB, %p38;
	fma.rn.f32 	%f143, %f141, %f137, %f142;
	selp.f32 	%f144, 0fBE2AAAA8, 0fBEFFFFFF, %p38;
	fma.rn.f32 	%f145, %f143, %f137, %f144;
	fma.rn.f32 	%f146, %f145, %f139, %f138;
	and.b32  	%r90, %r88, 2;
	setp.eq.s32 	%p39, %r90, 0;
	mov.f32 	%f147, 0f00000000;
	sub.f32 	%f148, %f147, %f146;
	selp.f32 	%f149, %f146, %f148, %p39;
	mul.f32 	%f150, %f2, %f149;
	add.s64 	%rd11, %rd1, %rd22;
	st.global.f32 	[%rd11], %f150;
	@%p37 bra 	$L__BB0_30;
	setp.neu.f32 	%p40, %f20, 0f7F800000;
	@%p40 bra 	$L__BB0_25;
	mov.f32 	%f153, 0f00000000;
	mul.rn.f32 	%f174, %f18, %f153;
	mov.b32 	%r121, 0;
	bra.uni 	$L__BB0_30;
$L__BB0_25:
	mov.b32 	%r27, %f18;
	shl.b32 	%r92, %r27, 8;
	or.b32  	%r28, %r92, -2147483648;
	mov.b64 	%rd51, 0;
	mov.b32 	%r118, 0;
	mov.u64 	%rd49, __cudart_i2opi_f;
	mov.u64 	%rd50, %rd3;
$L__BB0_26:
	.pragma "nounroll";
	ld.global.nc.u32 	%r93, [%rd49];
	mad.wide.u32 	%rd37, %r93, %r28, %rd51;
	shr.u64 	%rd51, %rd37, 32;
	st.local.u32 	[%rd50], %rd37;
	add.s32 	%r118, %r118, 1;
	add.s64 	%rd50, %rd50, 4;
	add.s64 	%rd49, %rd49, 4;
	setp.ne.s32 	%p41, %r118, 6;
	@%p41 bra 	$L__BB0_26;
	shr.u32 	%r94, %r27, 23;
	st.local.u32 	[%rd3+24], %rd51;
	and.b32  	%r31, %r94, 31;
	and.b32  	%r95, %r94, 224;
	add.s32 	%r96, %r95, -128;
	shr.u32 	%r97, %r96, 5;
	mul.wide.u32 	%rd38, %r97, 4;
	sub.s64 	%rd18, %rd3, %rd38;
	ld.local.u32 	%r119, [%rd18+24];
	ld.local.u32 	%r120, [%rd18+20];
	setp.eq.s32 	%p42, %r31, 0;
	@%p42 bra 	$L__BB0_29;
	shf.l.wrap.b32 	%r119, %r120, %r119, %r31;
	ld.local.u32 	%r98, [%rd18+16];
	shf.l.wrap.b32 	%r120, %r98, %r120, %r31;
$L__BB0_29:
	shr.u32 	%r99, %r119, 30;
	shf.l.wrap.b32 	%r100, %r120, %r119, 2;
	shl.b32 	%r101, %r120, 2;
	shr.u32 	%r102, %r100, 31;
	add.s32 	%r103, %r102, %r99;
	neg.s32 	%r104, %r103;
	setp.lt.s32 	%p43, %r27, 0;
	selp.b32 	%r121, %r104, %r103, %p43;
	xor.b32  	%r105, %r100, %r27;
	shr.s32 	%r106, %r100, 31;
	xor.b32  	%r107, %r106, %r100;
	xor.b32  	%r108, %r106, %r101;
	cvt.u64.u32 	%rd39, %r107;
	shl.b64 	%rd40, %rd39, 32;
	cvt.u64.u32 	%rd41, %r108;
	or.b64  	%rd42, %rd40, %rd41;
	cvt.rn.f64.s64 	%fd18, %rd42;
	mul.f64 	%fd19, %fd18, 0d3BF921FB54442D19;
	cvt.rn.f32.f64 	%f151, %fd19;
	neg.f32 	%f152, %f151;
	setp.lt.s32 	%p44, %r105, 0;
	selp.f32 	%f174, %f152, %f151, %p44;
$L__BB0_30:
	mul.rn.f32 	%f154, %f174, %f174;
	and.b32  	%r110, %r121, 1;
	setp.eq.b32 	%p45, %r110, 1;
	selp.f32 	%f155, 0f3F800000, %f174, %p45;
	fma.rn.f32 	%f156, %f154, %f155, 0f00000000;
	fma.rn.f32 	%f157, %f154, 0f37CBAC00, 0fBAB607ED;
	selp.f32 	%f158, %f157, 0fB94D4153, %p45;
	selp.f32 	%f159, 0f3D2AAABB, 0f3C0885E4, %p45;
	fma.rn.f32 	%f160, %f158, %f154, %f159;
	selp.f32 	%f161, 0fBEFFFFFF, 0fBE2AAAA8, %p45;
	fma.rn.f32 	%f162, %f160, %f154, %f161;
	fma.rn.f32 	%f163, %f162, %f156, %f155;
	and.b32  	%r111, %r121, 2;
	setp.eq.s32 	%p46, %r111, 0;
	mov.f32 	%f164, 0f00000000;
	sub.f32 	%f165, %f164, %f163;
	selp.f32 	%f166, %f163, %f165, %p46;
	mul.f32 	%f167, %f2, %f166;
	st.global.f32 	[%rd11+4], %f167;
$L__BB0_31:
	ret;

}


// ===== COMPILED SASS (sm_100) =====

	.target	sm_100

	.elftype	@"ET_EXEC"


//--------------------- .note.nv.tkinfo           --------------------------
	.section	.note.nv.tkinfo,"",@"SHT_NOTE"
	.sectionflags	@"SHF_NOTE_NV_TKINFO"
	.tkinfo
        /*0018*/ 	.word	0x00000002
        /*0030*/ 	.string	""
        /*0030*/ 	.string	"ptxas"
        /*0030*/ 	.string	"Cuda compilation tools, release 13.0, V13.0.88"
        /*0030*/ 	.string	"Build cuda_13.0.r13.0/compiler.36424714_0"
        /*0030*/ 	.string	"-arch sm_100 -m 64 "



//--------------------- .note.nv.cuinfo           --------------------------
	.section	.note.nv.cuinfo,"",@"SHT_NOTE"
	.sectionflags	@"SHF_NOTE_NV_CUINFO"
        /*0018*/ 	.short	0x0002
        /*001a*/ 	.short	0x0064
        /*001c*/ 	.short	0x0082
	.zero		2


//--------------------- .nv.info                  --------------------------
	.section	.nv.info,"",@"SHT_CUDA_INFO"
	.align	4


	//----- nvinfo : EIATTR_REGCOUNT
	.align		4
        /*0000*/ 	.byte	0x04, 0x2f
        /*0002*/ 	.short	(.L_2 - .L_1)
	.align		4
.L_1:
        /*0004*/ 	.word	index@(timestretch_double03)
        /*0008*/ 	.word	0x0000001c


	//----- nvinfo : EIATTR_FRAME_SIZE
	.align		4
.L_2:
        /*000c*/ 	.byte	0x04, 0x11
        /*000e*/ 	.short	(.L_4 - .L_3)
	.align		4
.L_3:
        /*0010*/ 	.word	index@($__internal_2_$__cuda_sm3x_div_rn_noftz_f32_slowpath)
        /*0014*/ 	.word	0x00000020


	//----- nvinfo : EIATTR_FRAME_SIZE
	.align		4
.L_4:
        /*0018*/ 	.byte	0x04, 0x11
        /*001a*/ 	.short	(.L_6 - .L_5)
	.align		4
.L_5:
        /*001c*/ 	.word	index@($__internal_1_$__cuda_sm20_sqrt_rn_f32_slowpath)
        /*0020*/ 	.word	0x00000020


	//----- nvinfo : EIATTR_FRAME_SIZE
	.align		4
.L_6:
        /*0024*/ 	.byte	0x04, 0x11
        /*0026*/ 	.short	(.L_8 - .L_7)
	.align		4
.L_7:
        /*0028*/ 	.word	index@($__internal_0_$__cuda_sm20_div_rn_f64_full)
        /*002c*/ 	.word	0x00000020


	//----- nvinfo : EIATTR_FRAME_SIZE
	.align		4
.L_8:
        /*0030*/ 	.byte	0x04, 0x11
        /*0032*/ 	.short	(.L_10 - .L_9)
	.align		4
.L_9:
        /*0034*/ 	.word	index@(timestretch_double03)
        /*0038*/ 	.word	0x00000020


	//----- nvinfo : EIATTR_MIN_STACK_SIZE
	.align		4
.L_10:
        /*003c*/ 	.byte	0x04, 0x12
        /*003e*/ 	.short	(.L_12 - .L_11)
	.align		4
.L_11:
        /*0040*/ 	.word	index@(timestretch_double03)
        /*0044*/ 	.word	0x00000020
.L_12:


//--------------------- .nv.compat                --------------------------
	.section	.nv.compat,"",@"SHT_CUDA_COMPAT_INFO"
	.align	4
        /*0000*/ 	.byte	0x02, 0x09, 0x00, 0x00, 0x02, 0x02, 0x01, 0x00, 0x02, 0x05, 0x05, 0x00, 0x03, 0x07, 0x01, 0x01
        /*0010*/ 	.byte	0x02, 0x03, 0x00, 0x00, 0x02, 0x06, 0x01, 0x00, 0x04, 0x0b, 0x08, 0x00, 0x01, 0x00, 0x00, 0x00
        /*0020*/ 	.byte	0x00, 0x00, 0x00, 0x00


//--------------------- .nv.info.timestretch_double03 --------------------------
	.section	.nv.info.timestretch_double03,"",@"SHT_CUDA_INFO"
	.sectionflags	@""
	.align	4


	//----- nvinfo : EIATTR_CUDA_API_VERSION
	.align		4
        /*0000*/ 	.byte	0x04, 0x37
        /*0002*/ 	.short	(.L_14 - .L_13)
.L_13:
        /*0004*/ 	.word	0x00000082


	//----- nvinfo : EIATTR_KPARAM_INFO
	.align		4
.L_14:
        /*0008*/ 	.byte	0x04, 0x17
        /*000a*/ 	.short	(.L_16 - .L_15)
.L_15:
        /*000c*/ 	.word	0x00000000
        /*0010*/ 	.short	0x0006
        /*0012*/ 	.short	0x0028
        /*0014*/ 	.byte	0x00, 0xf0, 0x11, 0x00


	//----- nvinfo : EIATTR_KPARAM_INFO
	.align		4
.L_16:
        /*0018*/ 	.byte	0x04, 0x17
        /*001a*/ 	.short	(.L_18 - .L_17)
.L_17:
        /*001c*/ 	.word	0x00000000
        /*0020*/ 	.short	0x0005
        /*0022*/ 	.short	0x0020
        /*0024*/ 	.byte	0x00, 0xf0, 0x21, 0x00


	//----- nvinfo : EIATTR_KPARAM_INFO
	.align		4
.L_18:
        /*0028*/ 	.byte	0x04, 0x17
        /*002a*/ 	.short	(.L_20 - .L_19)
.L_19:
        /*002c*/ 	.word	0x00000000
        /*0030*/ 	.short	0x0004
        /*0032*/ 	.short	0x0018
        /*0034*/ 	.byte	0x00, 0xf0, 0x11, 0x00


	//----- nvinfo : EIATTR_KPARAM_INFO
	.align		4
.L_20:
        /*0038*/ 	.byte	0x04, 0x17
        /*003a*/ 	.short	(.L_22 - .L_21)
.L_21:
        /*003c*/ 	.word	0x00000000
        /*0040*/ 	.short	0x0003
        /*0042*/ 	.short	0x0014
        /*0044*/ 	.byte	0x00, 0xf0, 0x11, 0x00


	//----- nvinfo : EIATTR_KPARAM_INFO
	.align		4
.L_22:
        /*0048*/ 	.byte	0x04, 0x17
        /*004a*/ 	.short	(.L_24 - .L_23)
.L_23:
        /*004c*/ 	.word	0x00000000
        /*0050*/ 	.short	0x0002
        /*0052*/ 	.short	0x0010
        /*0054*/ 	.byte	0x00, 0xf0, 0x11, 0x00


	//----- nvinfo : EIATTR_KPARAM_INFO
	.align		4
.L_24:
        /*0058*/ 	.byte	0x04, 0x17
        /*005a*/ 	.short	(.L_26 - .L_25)
.L_25:
        /*005c*/ 	.word	0x00000000
        /*0060*/ 	.short	0x0001
        /*0062*/ 	.short	0x0008
        /*0064*/ 	.byte	0x00, 0xf5, 0x21, 0x00


	//----- nvinfo : EIATTR_KPARAM_INFO
	.align		4
.L_26:
        /*0068*/ 	.byte	0x04, 0x17
        /*006a*/ 	.short	(.L_28 - .L_27)
.L_27:
        /*006c*/ 	.word	0x00000000
        /*0070*/ 	.short	0x0000
        /*0072*/ 	.short	0x0000
        /*0074*/ 	.byte	0x00, 0xf5, 0x21, 0x00


	//----- nvinfo : EIATTR_SPARSE_MMA_MASK
	.align		4
.L_28:
        /*0078*/ 	.byte	0x03, 0x50
        /*007a*/ 	.short	0x0000


	//----- nvinfo : EIATTR_MAXREG_COUNT
	.align		4
        /*007c*/ 	.byte	0x03, 0x1b
        /*007e*/ 	.short	0x00ff


	//----- nvinfo : EIATTR_MERCURY_ISA_VERSION
	.align		4
        /*0080*/ 	.byte	0x03, 0x5f
        /*0082*/ 	.short	0x0101


	//----- nvinfo : EIATTR_VRC_CTA_INIT_COUNT
	.align		4
        /*0084*/ 	.byte	0x02, 0x4a
	.zero		1
	.zero		1


	//----- nvinfo : EIATTR_EXIT_INSTR_OFFSETS
	.align		4
        /*0088*/ 	.byte	0x04, 0x1c
        /*008a*/ 	.short	(.L_30 - .L_29)


	//   ....[0]....
.L_29:
        /*008c*/ 	.word	0x000000e0


	//   ....[1]....
        /*0090*/ 	.word	0x00000190


	//   ....[2]....
        /*0094*/ 	.word	0x00001b80


	//----- nvinfo : EIATTR_CRS_STACK_SIZE
	.align		4
.L_30:
        /*0098*/ 	.byte	0x04, 0x1e
        /*009a*/ 	.short	(.L_32 - .L_31)
.L_31:
        /*009c*/ 	.word	0x00000000


	//----- nvinfo : EIATTR_CBANK_PARAM_SIZE
	.align		4
.L_32:
        /*00a0*/ 	.byte	0x03, 0x19
        /*00a2*/ 	.short	0x002c


	//----- nvinfo : EIATTR_PARAM_CBANK
	.align		4
        /*00a4*/ 	.byte	0x04, 0x0a
        /*00a6*/ 	.short	(.L_34 - .L_33)
	.align		4
.L_33:
        /*00a8*/ 	.word	index@(.nv.constant0.timestretch_double03)
        /*00ac*/ 	.short	0x0380
        /*00ae*/ 	.short	0x002c


	//----- nvinfo : EIATTR_SW_WAR
	.align		4
.L_34:
        /*00b0*/ 	.byte	0x04, 0x36
        /*00b2*/ 	.short	(.L_36 - .L_35)
.L_35:
        /*00b4*/ 	.word	0x00000008
.L_36:


//--------------------- .nv.callgraph             --------------------------
	.section	.nv.callgraph,"",@"SHT_CUDA_CALLGRAPH"
	.align	4
	.sectionentsize	8
	.align		4
        /*0000*/ 	.word	0x00000000
	.align		4
        /*0004*/ 	.word	0xffffffff
	.align		4
        /*0008*/ 	.word	0x00000000
	.align		4
        /*000c*/ 	.word	0xfffffffe
	.align		4
        /*0010*/ 	.word	0x00000000
	.align		4
        /*0014*/ 	.word	0xfffffffd
	.align		4
        /*0018*/ 	.word	0x00000000
	.align		4
        /*001c*/ 	.word	0xfffffffc


//--------------------- .nv.constant4             --------------------------
	.section	.nv.constant4,"a",@progbits
	.align	8
	.align		8
.nv.constant4:
        /*0000*/ 	.dword	__cudart_i2opi_f


//--------------------- .text.timestretch_double03 --------------------------
	.section	.text.timestretch_double03,"ax",@progbits
	.align	128
        .global         timestretch_double03
        .type           timestretch_double03,@function
        .size           timestretch_double03,(.L_x_45 - timestretch_double03)
        .other          timestretch_double03,@"STO_CUDA_ENTRY STV_DEFAULT"
timestretch_double03:
.text.timestretch_double03:
[----:B------:R-:W0:Y:S01]  /*0000*/  LDC R1, c[0x0][0x37c] ;  /* 0x0000df00ff017b82 */ /* 0x000e220000000800 */
[----:B------:R-:W1:Y:S07]  /*0010*/  S2R R0, SR_TID.Y ;  /* 0x0000000000007919 */ /* 0x000e6e0000002200 */
[----:B------:R-:W2:Y:S01]  /*0020*/  LDC R8, c[0x0][0x360] ;  /* 0x0000d800ff087b82 */ /* 0x000ea20000000800 */
[----:B------:R-:W3:Y:S01]  /*0030*/  LDCU UR6, c[0x0][0x3a8] ;  /* 0x00007500ff0677ac */ /* 0x000ee20008000800 */
[----:B0-----:R-:W-:Y:S01]  /*0040*/  VIADD R1, R1, 0xffffffe0 ;  /* 0xffffffe001017836 */ /* 0x001fe20000000000 */
[----:B------:R-:W2:Y:S05]  /*0050*/  S2R R5, SR_TID.X ;  /* 0x0000000000057919 */ /* 0x000eaa0000002100 */
[----:B------:R-:W1:Y:S08]  /*0060*/  S2UR UR5, SR_CTAID.Y ;  /* 0x00000000000579c3 */ /* 0x000e700000002600 */
[----:B------:R-:W1:Y:S08]  /*0070*/  LDC R3, c[0x0][0x364] ;  /* 0x0000d900ff037b82 */ /* 0x000e700000000800 */
[----:B------:R-:W2:Y:S08]  /*0080*/  S2UR UR4, SR_CTAID.X ;  /* 0x00000000000479c3 */ /* 0x000eb00000002500 */
[----:B------:R-:W0:Y:S01]  /*0090*/  LDC R2, c[0x0][0x390] ;  /* 0x0000e400ff027b82 */ /* 0x000e220000000800 */
[----:B-1----:R-:W-:-:S05]  /*00a0*/  IMAD R3, R3, UR5, R0 ;  /* 0x0000000503037c24 */ /* 0x002fca000f8e0200 */
[----:B---3--:R-:W-:Y:S01]  /*00b0*/  ISETP.GE.AND P0, PT, R3, UR6, PT ;  /* 0x0000000603007c0c */ /* 0x008fe2000bf06270 */
[----:B--2---:R-:W-:-:S05]  /*00c0*/  IMAD R8, R8, UR4, R5 ;  /* 0x0000000408087c24 */ /* 0x004fca000f8e0205 */
[----:B0-----:R-:W-:-:S13]  /*00d0*/  ISETP.GE.OR P0, PT, R8, R2, P0 ;  /* 0x000000020800720c */ /* 0x001fda0000706670 */
[----:B------:R-:W-:Y:S05]  /*00e0*/  @P0 EXIT ;  /* 0x000000000000094d */ /* 0x000fea0003800000 */
[C---:B------:R-:W-:Y:S01]  /*00f0*/  ISETP.NE.AND P0, PT, R3.reuse, RZ, PT ;  /* 0x000000ff0300720c */ /* 0x040fe20003f05270 */
[----:B------:R-:W0:Y:S01]  /*0100*/  LDCU.64 UR6, c[0x0][0x358] ;  /* 0x00006b00ff0677ac */ /* 0x000e220008000a00 */
[----:B------:R-:W-:-:S11]  /*0110*/  IMAD R10, R3, R2, R8 ;  /* 0x00000002030a7224 */ /* 0x000fd600078e0208 */
[----:B------:R-:W-:Y:S05]  /*0120*/  @P0 BRA `(.L_x_0) ;  /* 0x00000000001c0947 */ /* 0x000fea0003800000 */
[----:B------:R-:W1:Y:S08]  /*0130*/  LDC.64 R2, c[0x0][0x380] ;  /* 0x0000e000ff027b82 */ /* 0x000e700000000a00 */
[----:B------:R-:W2:Y:S01]  /*0140*/  LDC.64 R4, c[0x0][0x388] ;  /* 0x0000e200ff047b82 */ /* 0x000ea20000000a00 */
[----:B-1----:R-:W-:-:S06]  /*0150*/  IMAD.WIDE R2, R10, 0x8, R2 ;  /* 0x000000080a027825 */ /* 0x002fcc00078e0202 */
[----:B0-----:R-:W3:Y:S01]  /*0160*/  LDG.E.64.CONSTANT R2, desc[UR6][R2.64] ;  /* 0x0000000602027981 */ /* 0x001ee2000c1e9b00 */
[----:B--2---:R-:W-:-:S05]  /*0170*/  IMAD.WIDE R10, R10, 0x8, R4 ;  /* 0x000000080a0a7825 */ /* 0x004fca00078e0204 */
[----:B---3--:R-:W-:Y:S01]  /*0180*/  STG.E.64 desc[UR6][R10.64], R2 ;  /* 0x000000020a007986 */ /* 0x008fe2000c101b06 */
[----:B------:R-:W-:Y:S05]  /*0190*/  EXIT ;  /* 0x000000000000794d */ /* 0x000fea0003800000 */
.L_x_0:
[----:B------:R-:W1:Y:S02]  /*01a0*/  LDC.64 R4, c[0x0][0x380] ;  /* 0x0000e000ff047b82 */ /* 0x000e640000000a00 */
[----:B-1----:R-:W-:-:S06]  /*01b0*/  IMAD.WIDE R6, R10, 0x8, R4 ;  /* 0x000000080a067825 */ /* 0x002fcc00078e0204 */
[----:B0-----:R-:W2:Y:S01]  /*01c0*/  LDG.E.64.CONSTANT R6, desc[UR6][R6.64] ;  /* 0x0000000606067981 */ /* 0x001ea2000c1e9b00 */
[C---:B------:R-:W-:Y:S01]  /*01d0*/  IMAD R0, R3.reuse, R2, -R2 ;  /* 0x0000000203007224 */ /* 0x040fe200078e0a02 */
[----:B------:R-:W-:-:S04]  /*01e0*/  ISETP.NE.AND P0, PT, R3, RZ, PT ;  /* 0x000000ff0300720c */ /* 0x000fc80003f05270 */
[----:B------:R-:W-:-:S05]  /*01f0*/  SEL R3, R0, RZ, P0 ;  /* 0x000000ff00037207 */ /* 0x000fca0000000000 */
[----:B------:R-:W-:-:S04]  /*0200*/  IMAD.IADD R3, R8, 0x1, R3 ;  /* 0x0000000108037824 */ /* 0x000fc800078e0203 */
[----:B------:R-:W-:-:S06]  /*0210*/  IMAD.WIDE R4, R3, 0x8, R4 ;  /* 0x0000000803047825 */ /* 0x000fcc00078e0204 */
[----:B------:R-:W5:Y:S01]  /*0220*/  LDG.E.64.CONSTANT R4, desc[UR6][R4.64] ;  /* 0x0000000604047981 */ /* 0x000f62000c1e9b00 */
[----:B------:R-:W-:Y:S01]  /*0230*/  BSSY.RECONVERGENT B0, `(.L_x_1) ;  /* 0x000000f000007945 */ /* 0x000fe20003800200 */
[----:B--2---:R-:W-:-:S04]  /*0240*/  FSETP.GT.AND P2, PT, |R7|, |R6|, PT ;  /* 0x400000060700720b */ /* 0x004fc80003f44200 */
[----:B------:R-:W-:Y:S02]  /*0250*/  FSEL R9, |R7|, |R6|, P2 ;  /* 0x4000000607097208 */ /* 0x000fe40001000200 */
[----:B------:R-:W-:Y:S02]  /*0260*/  FSEL R0, |R6|, |R7|, P2 ;  /* 0x4000000706007208 */ /* 0x000fe40001000200 */
[----:B------:R-:W0:Y:S08]  /*0270*/  MUFU.RCP R2, R9 ;  /* 0x0000000900027308 */ /* 0x000e300000001000 */
[----:B------:R-:W1:Y:S01]  /*0280*/  FCHK P0, R0, R9 ;  /* 0x0000000900007302 */ /* 0x000e620000000000 */
[----:B0-----:R-:W-:-:S04]  /*0290*/  FFMA R3, -R9, R2, 1 ;  /* 0x3f80000009037423 */ /* 0x001fc80000000102 */
[----:B------:R-:W-:-:S04]  /*02a0*/  FFMA R3, R2, R3, R2 ;  /* 0x0000000302037223 */ /* 0x000fc80000000002 */
[----:B------:R-:W-:-:S04]  /*02b0*/  FFMA R2, R0, R3, RZ ;  /* 0x0000000300027223 */ /* 0x000fc800000000ff */
[----:B------:R-:W-:-:S04]  /*02c0*/  FFMA R11, -R9, R2, R0 ;  /* 0x00000002090b7223 */ /* 0x000fc80000000100 */
[----:B------:R-:W-:Y:S01]  /*02d0*/  FFMA R2, R3, R11, R2 ;  /* 0x0000000b03027223 */ /* 0x000fe20000000002 */
[----:B-1----:R-:W-:Y:S06]  /*02e0*/  @!P0 BRA `(.L_x_2) ;  /* 0x00000000000c8947 */ /* 0x002fec0003800000 */
[----:B------:R-:W-:Y:S01]  /*02f0*/  IMAD.MOV.U32 R3, RZ, RZ, R9 ;  /* 0x000000ffff037224 */ /* 0x000fe200078e0009 */
[----:B------:R-:W-:-:S07]  /*0300*/  MOV R12, 0x320 ;  /* 0x00000320000c7802 */ /* 0x000fce0000000f00 */
[----:B-----5:R-:W-:Y:S05]  /*0310*/  CALL.REL.NOINC `($__internal_2_$__cuda_sm3x_div_rn_noftz_f32_slowpath) ;  /* 0x0000001c00e87944 */ /* 0x020fea0003c00000 */
.L_x_2:
[----:B------:R-:W-:Y:S05]  /*0320*/  BSYNC.RECONVERGENT B0 ;  /* 0x0000000000007941 */ /* 0x000fea0003800200 */
.L_x_1:
[----:B------:R-:W-:Y:S02]  /*0330*/  IMAD.MOV.U32 R3, RZ, RZ, 0x3b33710b ;  /* 0x3b33710bff037424 */ /* 0x000fe400078e00ff */
[----:B------:R-:W-:Y:S01]  /*0340*/  FMUL R0, R2, R2 ;  /* 0x0000000202007220 */ /* 0x000fe20000400000 */
[----:B-----5:R-:W-:Y:S01]  /*0350*/  FSETP.GT.AND P3, PT, |R5|, |R4|, PT ;  /* 0x400000040500720b */ /* 0x020fe20003f64200 */
[----:B------:R-:W-:Y:S01]  /*0360*/  IMAD.MOV.U32 R12, RZ, RZ, 0x3f6ee581 ;  /* 0x3f6ee581ff0c7424 */ /* 0x000fe200078e00ff */
[----:B------:R-:W-:Y:S01]  /*0370*/  ISETP.GE.AND P0, PT, R6, RZ, PT ;  /* 0x000000ff0600720c */ /* 0x000fe20003f06270 */
[----:B------:R-:W-:Y:S01]  /*0380*/  FFMA R3, R0, R3, -0.015681877732276916504 ;  /* 0xbc80774800037423 */ /* 0x000fe20000000003 */
[----:B------:R-:W-:Y:S01]  /*0390*/  FSETP.NEU.AND P4, PT, |R6|, |R7|, PT ;  /* 0x400000070600720b */ /* 0x000fe20003f8d200 */
[----:B------:R-:W-:Y:S01]  /*03a0*/  BSSY.RECONVERGENT B0, `(.L_x_3) ;  /* 0x0000025000007945 */ /* 0x000fe20003800200 */
[----:B------:R-:W-:Y:S01]  /*03b0*/  FSETP.NEU.AND P1, PT, R9, RZ, PT ;  /* 0x000000ff0900720b */ /* 0x000fe20003f2d000 */
[----:B------:R-:W-:-:S04]  /*03c0*/  FFMA R3, R0, R3, 0.042200751602649688721 ;  /* 0x3d2cdab200037423 */ /* 0x000fc80000000003 */
[----:B------:R-:W-:-:S04]  /*03d0*/  FFMA R3, R0, R3, -0.074792981147766113281 ;  /* 0xbd992d1000037423 */ /* 0x000fc80000000003 */
[----:B------:R-:W-:-:S04]  /*03e0*/  FFMA R3, R0, R3, 0.10640415549278259277 ;  /* 0x3dd9ea6c00037423 */ /* 0x000fc80000000003 */
[----:B------:R-:W-:-:S04]  /*03f0*/  FFMA R3, R0, R3, -0.14207722246646881104 ;  /* 0xbe117cb100037423 */ /* 0x000fc80000000003 */
[----:B------:R-:W-:-:S04]  /*0400*/  FFMA R3, R0, R3, 0.19993925094604492188 ;  /* 0x3e4cbce000037423 */ /* 0x000fc80000000003 */
[----:B------:R-:W-:Y:S01]  /*0410*/  FFMA R11, R0, R3, -0.33333197236061096191 ;  /* 0xbeaaaa7d000b7423 */ /* 0x000fe20000000003 */
[----:B------:R-:W-:-:S03]  /*0420*/  FSEL R3, |R5|, |R4|, P3 ;  /* 0x4000000405037208 */ /* 0x000fc60001800200 */
[----:B------:R-:W-:Y:S01]  /*0430*/  FMUL R11, R0, R11 ;  /* 0x0000000b000b7220 */ /* 0x000fe20000400000 */
[----:B------:R-:W0:Y:S03]  /*0440*/  MUFU.RCP R14, R3 ;  /* 0x00000003000e7308 */ /* 0x000e260000001000 */
[----:B------:R-:W-:Y:S01]  /*0450*/  FFMA R11, R11, R2, R2 ;  /* 0x000000020b0b7223 */ /* 0x000fe20000000002 */
[----:B------:R-:W-:-:S03]  /*0460*/  FSEL R2, R12, 1.8663789033889770508, P2 ;  /* 0x3feee5810c027808 */ /* 0x000fc60001000000 */
[----:B------:R-:W-:-:S05]  /*0470*/  FFMA R0, R12, 1.6832555532455444336, -R11 ;  /* 0x3fd774eb0c007823 */ /* 0x000fca000000080b */
[-C--:B------:R-:W-:Y:S02]  /*0480*/  FSEL R12, R0, R11.reuse, P2 ;  /* 0x0000000b000c7208 */ /* 0x080fe40001000000 */
[----:B------:R-:W-:Y:S02]  /*0490*/  FSEL R11, R11, -R11, P2 ;  /* 0x8000000b0b0b7208 */ /* 0x000fe40001000000 */
[----:B------:R-:W-:Y:S01]  /*04a0*/  FSEL R0, |R4|, |R5|, P3 ;  /* 0x4000000504007208 */ /* 0x000fe20001800200 */
[----:B0-----:R-:W-:Y:S02]  /*04b0*/  FFMA R9, -R3, R14, 1 ;  /* 0x3f80000003097423 */ /* 0x001fe4000000010e */
[----:B------:R-:W-:Y:S01]  /*04c0*/  @!P0 FFMA R12, R2, 1.6832555532455444336, R11 ;  /* 0x3fd774eb020c8823 */ /* 0x000fe2000000000b */
[----:B------:R-:W-:Y:S02]  /*04d0*/  IMAD.MOV.U32 R2, RZ, RZ, 0x4016cbe4 ;  /* 0x4016cbe4ff027424 */ /* 0x000fe400078e00ff */
[----:B------:R-:W-:Y:S01]  /*04e0*/  FFMA R9, R14, R9, R14 ;  /* 0x000000090e097223 */ /* 0x000fe2000000000e */
[C-C-:B------:R-:W-:Y:S01]  /*04f0*/  FADD R11, |R6|.reuse, |R7|.reuse ;  /* 0x40000007060b7221 */ /* 0x140fe20000000200 */
[----:B------:R-:W-:Y:S01]  /*0500*/  FADD R6, |R6|, -RZ ;  /* 0x800000ff06067221 */ /* 0x000fe20000000200 */
[----:B------:R-:W-:Y:S01]  /*0510*/  @!P4 FSEL R12, R2, 0.78539818525314331055, !P0 ;  /* 0x3f490fdb020cc808 */ /* 0x000fe20004000000 */
[----:B------:R-:W-:Y:S01]  /*0520*/  FFMA R2, R0, R9, RZ ;  /* 0x0000000900027223 */ /* 0x000fe200000000ff */
[----:B------:R-:W-:Y:S01]  /*0530*/  @!P1 FSEL R12, RZ, 3.1415927410125732422, P0 ;  /* 0x40490fdbff0c9808 */ /* 0x000fe20000000000 */
[----:B------:R-:W0:Y:S01]  /*0540*/  FCHK P1, R0, R3 ;  /* 0x0000000300007302 */ /* 0x000e220000020000 */
[----:B------:R-:W-:Y:S01]  /*0550*/  FSETP.NAN.AND P0, PT, R11, R11, PT ;  /* 0x0000000b0b00720b */ /* 0x000fe20003f08000 */
[----:B------:R-:W-:Y:S01]  /*0560*/  FFMA R13, -R3, R2, R0 ;  /* 0x00000002030d7223 */ /* 0x000fe20000000100 */
[----:B------:R-:W-:Y:S01]  /*0570*/  LOP3.LUT R12, R12, 0x80000000, R7, 0xb8, !PT ;  /* 0x800000000c0c7812 */ /* 0x000fe200078eb807 */
[----:B------:R-:W-:-:S02]  /*0580*/  FADD R7, |R7|, -RZ ;  /* 0x800000ff07077221 */ /* 0x000fc40000000200 */
[----:B------:R-:W-:Y:S01]  /*0590*/  FFMA R13, R9, R13, R2 ;  /* 0x0000000d090d7223 */ /* 0x000fe20000000002 */
[----:B------:R-:W-:Y:S01]  /*05a0*/  FSEL R11, R11, R12, P0 ;  /* 0x0000000c0b0b7208 */ /* 0x000fe20000000000 */
[----:B0-----:R-:W-:Y:S06]  /*05b0*/  @!P1 BRA `(.L_x_4) ;  /* 0x00000000000c9947 */ /* 0x001fec0003800000 */
[----:B------:R-:W-:-:S07]  /*05c0*/  MOV R12, 0x5e0 ;  /* 0x000005e0000c7802 */ /* 0x000fce0000000f00 */
[----:B------:R-:W-:Y:S05]  /*05d0*/  CALL.REL.NOINC `($__internal_2_$__cuda_sm3x_div_rn_noftz_f32_slowpath) ;  /* 0x0000001c00387944 */ /* 0x000fea0003c00000 */
[----:B------:R-:W-:-:S07]  /*05e0*/  IMAD.MOV.U32 R13, RZ, RZ, R2 ;  /* 0x000000ffff0d7224 */ /* 0x000fce00078e0002 */
.L_x_4:
[----:B------:R-:W-:Y:S05]  /*05f0*/  BSYNC.RECONVERGENT B0 ;  /* 0x0000000000007941 */ /* 0x000fea0003800200 */
.L_x_3:
[----:B------:R-:W-:Y:S02]  /*0600*/  IMAD.MOV.U32 R9, RZ, RZ, 0x3b33710b ;  /* 0x3b33710bff097424 */ /* 0x000fe400078e00ff */
[----:B------:R-:W-:Y:S01]  /*0610*/  FMUL R0, R13, R13 ;  /* 0x0000000d0d007220 */ /* 0x000fe20000400000 */
[CC--:B------:R-:W-:Y:S01]  /*0620*/  VIMNMX R2, PT, PT, R7.reuse, R6.reuse, !PT ;  /* 0x0000000607027248 */ /* 0x0c0fe20007fe0100 */
[----:B------:R-:W-:Y:S01]  /*0630*/  IMAD.MOV.U32 R15, RZ, RZ, 0x3f6ee581 ;  /* 0x3f6ee581ff0f7424 */ /* 0x000fe200078e00ff */
[----:B------:R-:W-:Y:S01]  /*0640*/  VIMNMX R6, PT, PT, R7, R6, PT ;  /* 0x0000000607067248 */ /* 0x000fe20003fe0100 */
[----:B------:R-:W-:Y:S01]  /*0650*/  FFMA R9, R0, R9, -0.015681877732276916504 ;  /* 0xbc80774800097423 */ /* 0x000fe20000000009 */
[----:B------:R-:W-:Y:S01]  /*0660*/  ISETP.GE.AND P0, PT, R4, RZ, PT ;  /* 0x000000ff0400720c */ /* 0x000fe20003f06270 */
[----:B------:R-:W-:Y:S01]  /*0670*/  BSSY.RECONVERGENT B0, `(.L_x_5) ;  /* 0x0000028000007945 */ /* 0x000fe20003800200 */
[----:B------:R-:W-:Y:S01]  /*0680*/  FSEL R12, R15, 1.8663789033889770508, P3 ;  /* 0x3feee5810f0c7808 */ /* 0x000fe20001800000 */
[----:B------:R-:W-:Y:S01]  /*0690*/  FFMA R9, R0, R9, 0.042200751602649688721 ;  /* 0x3d2cdab200097423 */ /* 0x000fe20000000009 */
[C---:B------:R-:W-:Y:S01]  /*06a0*/  FSETP.NEU.AND P2, PT, |R4|.reuse, |R5|, PT ;  /* 0x400000050400720b */ /* 0x040fe20003f4d200 */
[----:B------:R-:W-:Y:S01]  /*06b0*/  FADD R4, |R4|, |R5| ;  /* 0x4000000504047221 */ /* 0x000fe20000000200 */
[----:B------:R-:W-:Y:S01]  /*06c0*/  FSETP.NEU.AND P1, PT, R3, RZ, PT ;  /* 0x000000ff0300720b */ /* 0x000fe20003f2d000 */
[----:B------:R-:W-:Y:S01]  /*06d0*/  FFMA R9, R0, R9, -0.074792981147766113281 ;  /* 0xbd992d1000097423 */ /* 0x000fe20000000009 */
[----:B------:R-:W-:-:S03]  /*06e0*/  IMAD.MOV.U32 R3, RZ, RZ, 0x4016cbe4 ;  /* 0x4016cbe4ff037424 */ /* 0x000fc600078e00ff */
[----:B------:R-:W-:-:S04]  /*06f0*/  FFMA R9, R0, R9, 0.10640415549278259277 ;  /* 0x3dd9ea6c00097423 */ /* 0x000fc80000000009 */
[----:B------:R-:W-:-:S04]  /*0700*/  FFMA R9, R0, R9, -0.14207722246646881104 ;  /* 0xbe117cb100097423 */ /* 0x000fc80000000009 */
[----:B------:R-:W-:-:S04]  /*0710*/  FFMA R9, R0, R9, 0.19993925094604492188 ;  /* 0x3e4cbce000097423 */ /* 0x000fc80000000009 */
[----:B------:R-:W-:-:S04]  /*0720*/  FFMA R9, R0, R9, -0.33333197236061096191 ;  /* 0xbeaaaa7d00097423 */ /* 0x000fc80000000009 */
[----:B------:R-:W-:Y:S01]  /*0730*/  FMUL R0, R0, R9 ;  /* 0x0000000900007220 */ /* 0x000fe20000400000 */
[----:B------:R-:W-:-:S03]  /*0740*/  LOP3.LUT R9, R2, 0xfe000000, RZ, 0xc0, !PT ;  /* 0xfe00000002097812 */ /* 0x000fc600078ec0ff */
[----:B------:R-:W-:Y:S01]  /*0750*/  FFMA R0, R0, R13, R13 ;  /* 0x0000000d00007223 */ /* 0x000fe2000000000d */
[----:B------:R-:W-:-:S03]  /*0760*/  LOP3.LUT R13, R9, 0x7e800000, RZ, 0x3c, !PT ;  /* 0x7e800000090d7812 */ /* 0x000fc600078e3cff */
[----:B------:R-:W-:Y:S02]  /*0770*/  FFMA R7, R15, 1.6832555532455444336, -R0 ;  /* 0x3fd774eb0f077823 */ /* 0x000fe40000000800 */
[-C--:B------:R-:W-:Y:S01]  /*0780*/  FMUL R15, R6, R13.reuse ;  /* 0x0000000d060f7220 */ /* 0x080fe20000400000 */
[----:B------:R-:W-:Y:S02]  /*0790*/  FMUL R13, R2, R13 ;  /* 0x0000000d020d7220 */ /* 0x000fe40000400000 */
[-C--:B------:R-:W-:Y:S02]  /*07a0*/  FSEL R14, R7, R0.reuse, P3 ;  /* 0x00000000070e7208 */ /* 0x080fe40001800000 */
[----:B------:R-:W-:Y:S01]  /*07b0*/  FSEL R7, R0, -R0, P3 ;  /* 0x8000000000077208 */ /* 0x000fe20001800000 */
[----:B------:R-:W-:-:S04]  /*07c0*/  FMUL R0, R15, R15 ;  /* 0x0000000f0f007220 */ /* 0x000fc80000400000 */
[----:B------:R-:W-:Y:S01]  /*07d0*/  FFMA R0, R13, R13, R0 ;  /* 0x0000000d0d007223 */ /* 0x000fe20000000000 */
[----:B------:R-:W-:Y:S01]  /*07e0*/  @!P0 FFMA R14, R12, 1.6832555532455444336, R7 ;  /* 0x3fd774eb0c0e8823 */ /* 0x000fe20000000007 */
[----:B------:R-:W-:Y:S02]  /*07f0*/  @!P2 FSEL R14, R3, 0.78539818525314331055, !P0 ;  /* 0x3f490fdb030ea808 */ /* 0x000fe40004000000 */
[----:B------:R-:W-:Y:S01]  /*0800*/  VIADD R7, R0, 0xf3000000 ;  /* 0xf300000000077836 */ /* 0x000fe20000000000 */
[----:B------:R-:W-:Y:S01]  /*0810*/  @!P1 FSEL R14, RZ, 3.1415927410125732422, P0 ;  /* 0x40490fdbff0e9808 */ /* 0x000fe20000000000 */
[----:B------:R0:W1:Y:S01]  /*0820*/  MUFU.RSQ R3, R0 ;  /* 0x0000000000037308 */ /* 0x0000620000001400 */
[----:B------:R-:W-:Y:S02]  /*0830*/  FSETP.NAN.AND P0, PT, R4, R4, PT ;  /* 0x000000040400720b */ /* 0x000fe40003f08000 */
[----:B------:R-:W-:Y:S02]  /*0840*/  ISETP.GT.U32.AND P1, PT, R7, 0x727fffff, PT ;  /* 0x727fffff0700780c */ /* 0x000fe40003f24070 */
[----:B------:R-:W-:-:S04]  /*0850*/  LOP3.LUT R5, R14, 0x80000000, R5, 0xb8, !PT ;  /* 0x800000000e057812 */ /* 0x000fc800078eb805 */
[----:B------:R-:W-:-:S07]  /*0860*/  FSEL R4, R4, R5, P0 ;  /* 0x0000000504047208 */ /* 0x000fce0000000000 */
[----:B0-----:R-:W-:Y:S05]  /*0870*/  @!P1 BRA `(.L_x_6) ;  /* 0x00000000000c9947 */ /* 0x001fea0003800000 */
[----:B------:R-:W-:-:S07]  /*0880*/  MOV R15, 0x8a0 ;  /* 0x000008a0000f7802 */ /* 0x000fce0000000f00 */
[----:B-1----:R-:W-:Y:S05]  /*0890*/  CALL.REL.NOINC `($__internal_1_$__cuda_sm20_sqrt_rn_f32_slowpath) ;  /* 0x0000001800307944 */ /* 0x002fea0003c00000 */
[----:B------:R-:W-:Y:S05]  /*08a0*/  BRA `(.L_x_7) ;  /* 0x0000000000107947 */ /* 0x000fea0003800000 */
.L_x_6:
[----:B-1----:R-:W-:Y:S01]  /*08b0*/  FMUL.FTZ R5, R0, R3 ;  /* 0x0000000300057220 */ /* 0x002fe20000410000 */
[----:B------:R-:W-:-:S03]  /*08c0*/  FMUL.FTZ R3, R3, 0.5 ;  /* 0x3f00000003037820 */ /* 0x000fc60000410000 */
[----:B------:R-:W-:-:S04]  /*08d0*/  FFMA R0, -R5, R5, R0 ;  /* 0x0000000505007223 */ /* 0x000fc80000000100 */
[----:B------:R-:W-:-:S07]  /*08e0*/  FFMA R3, R0, R3, R5 ;  /* 0x0000000300037223 */ /* 0x000fce0000000005 */
.L_x_7:
[----:B------:R-:W-:Y:S05]  /*08f0*/  BSYNC.RECONVERGENT B0 ;  /* 0x0000000000007941 */ /* 0x000fea0003800200 */
.L_x_5:
[----:B------:R-:W0:Y:S01]  /*0900*/  LDCU UR4, c[0x0][0x390] ;  /* 0x00007200ff0477ac */ /* 0x000e220008000800 */
[C---:B------:R-:W-:Y:S01]  /*0910*/  FSETP.NEU.AND P1, PT, R6.reuse, RZ, PT ;  /* 0x000000ff0600720b */ /* 0x040fe20003f2d000 */
[----:B------:R-:W-:Y:S01]  /*0920*/  FADD R11, R11, -R4 ;  /* 0x800000040b0b7221 */ /* 0x000fe20000000000 */
[----:B------:R-:W-:Y:S02]  /*0930*/  FSETP.NEU.AND P2, PT, R6, +INF , PT ;  /* 0x7f8000000600780b */ /* 0x000fe40003f4d000 */
[----:B0-----:R-:W-:Y:S01]  /*0940*/  I2FP.F32.S32 R7, UR4 ;  /* 0x0000000400077c45 */ /* 0x001fe20008201400 */
[----:B------:R-:W0:Y:S03]  /*0950*/  LDCU UR4, c[0x0][0x398] ;  /* 0x00007300ff0477ac */ /* 0x000e260008000800 */
[----:B------:R-:W1:Y:S01]  /*0960*/  MUFU.RCP R12, R7 ;  /* 0x00000007000c7308 */ /* 0x000e620000001000 */
[----:B0-----:R-:W-:Y:S01]  /*0970*/  I2FP.F32.S32 R0, UR4 ;  /* 0x0000000400007c45 */ /* 0x001fe20008201400 */
[----:B-1----:R-:W-:-:S06]  /*0980*/  FFMA R5, -R7, R12, 1 ;  /* 0x3f80000007057423 */ /* 0x002fcc000000010c */
[----:B------:R-:W0:Y:S01]  /*0990*/  FCHK P0, R0, R7 ;  /* 0x0000000700007302 */ /* 0x000e220000000000 */
[----:B------:R-:W-:Y:S01]  /*09a0*/  FFMA R5, R12, R5, R12 ;  /* 0x000000050c057223 */ /* 0x000fe2000000000c */
[----:B------:R-:W-:-:S03]  /*09b0*/  LOP3.LUT R12, R9, 0x800000, RZ, 0xfc, !PT ;  /* 0x00800000090c7812 */ /* 0x000fc600078efcff */
[----:B------:R-:W-:Y:S02]  /*09c0*/  FFMA R14, R0, R5, RZ ;  /* 0x00000005000e7223 */ /* 0x000fe400000000ff */
[----:B------:R-:W-:Y:S02]  /*09d0*/  @P1 FMUL R2, R12, R3 ;  /* 0x000000030c021220 */ /* 0x000fe40000400000 */
[----:B------:R-:W-:-:S04]  /*09e0*/  FFMA R6, -R7, R14, R0 ;  /* 0x0000000e07067223 */ /* 0x000fc80000000100 */
[----:B------:R-:W-:Y:S01]  /*09f0*/  FFMA R18, R5, R6, R14 ;  /* 0x0000000605127223 */ /* 0x000fe2000000000e */
[----:B------:R-:W-:Y:S01]  /*0a00*/  FSEL R5, R2, +INF , P2 ;  /* 0x7f80000002057808 */ /* 0x000fe20001000000 */
[----:B0-----:R-:W-:Y:S06]  /*0a10*/  @!P0 BRA `(.L_x_8) ;  /* 0x0000000000108947 */ /* 0x001fec0003800000 */
[----:B------:R-:W-:Y:S01]  /*0a20*/  IMAD.MOV.U32 R3, RZ, RZ, R7 ;  /* 0x000000ffff037224 */ /* 0x000fe200078e0007 */
[----:B------:R-:W-:-:S07]  /*0a30*/  MOV R12, 0xa50 ;  /* 0x00000a50000c7802 */ /* 0x000fce0000000f00 */
[----:B------:R-:W-:Y:S05]  /*0a40*/  CALL.REL.NOINC `($__internal_2_$__cuda_sm3x_div_rn_noftz_f32_slowpath) ;  /* 0x00000018001c7944 */ /* 0x000fea0003c00000 */
[----:B------:R-:W-:-:S07]  /*0a50*/  MOV R18, R2 ;  /* 0x0000000200127202 */ /* 0x000fce0000000f00 */
.L_x_8:
[----:B------:R-:W0:Y:S01]  /*0a60*/  F2F.F64.F32 R6, R0 ;  /* 0x0000000000067310 */ /* 0x000e220000201800 */
[----:B------:R-:W1:Y:S01]  /*0a70*/  LDCU.64 UR4, c[0x0][0x390] ;  /* 0x00007200ff0477ac */ /* 0x000e620008000a00 */
[----:B------:R-:W-:Y:S01]  /*0a80*/  IMAD.MOV.U32 R12, RZ, RZ, 0x1 ;  /* 0x00000001ff0c7424 */ /* 0x000fe200078e00ff */
[----:B------:R-:W-:Y:S01]  /*0a90*/  BSSY.RECONVERGENT B0, `(.L_x_9) ;  /* 0x000001b000007945 */ /* 0x000fe20003800200 */
[----:B------:R-:W-:Y:S01]  /*0aa0*/  UMOV UR8, 0x54442d18 ;  /* 0x54442d1800087882 */ /* 0x000fe20000000000 */
[----:B------:R-:W-:-:S03]  /*0ab0*/  UMOV UR9, 0x401921fb ;  /* 0x401921fb00097882 */ /* 0x000fc60000000000 */
[----:B------:R-:W2:Y:S08]  /*0ac0*/  F2F.F64.F32 R2, R18 ;  /* 0x0000001200027310 */ /* 0x000eb00000201800 */
[----:B0-----:R-:W0:Y:S01]  /*0ad0*/  MUFU.RCP64H R13, R7 ;  /* 0x00000007000d7308 */ /* 0x001e220000001800 */
[----:B-1----:R-:W-:Y:S01]  /*0ae0*/  UIADD3 UR4, UPT, UPT, UR4, -UR5, URZ ;  /* 0x8000000504047290 */ /* 0x002fe2000fffe0ff */
[----:B--2---:R-:W-:-:S06]  /*0af0*/  DMUL R2, R2, UR8 ;  /* 0x0000000802027c28 */ /* 0x004fcc0008000000 */
[----:B------:R-:W1:Y:S01]  /*0b00*/  I2F.F64 R8, R8 ;  /* 0x0000000800087312 */ /* 0x000e620000201c00 */
[----:B0-----:R-:W-:Y:S02]  /*0b10*/  DFMA R14, -R6, R12, 1 ;  /* 0x3ff00000060e742b */ /* 0x001fe4000000010c */
[----:B-1----:R-:W-:-:S06]  /*0b20*/  DMUL R2, R2, R8 ;  /* 0x0000000802027228 */ /* 0x002fcc0000000000 */
[----:B------:R-:W-:-:S08]  /*0b30*/  DFMA R14, R14, R14, R14 ;  /* 0x0000000e0e0e722b */ /* 0x000fd0000000000e */
[----:B------:R-:W-:Y:S01]  /*0b40*/  DFMA R14, R12, R14, R12 ;  /* 0x0000000e0c0e722b */ /* 0x000fe2000000000c */
[----:B------:R-:W0:Y:S07]  /*0b50*/  I2F.F64 R12, UR4 ;  /* 0x00000004000c7d12 */ /* 0x000e2e0008201c00 */
[----:B------:R-:W-:-:S08]  /*0b60*/  DFMA R16, -R6, R14, 1 ;  /* 0x3ff000000610742b */ /* 0x000fd0000000010e */
[----:B------:R-:W-:Y:S02]  /*0b70*/  DFMA R16, R14, R16, R14 ;  /* 0x000000100e10722b */ /* 0x000fe4000000000e */
[----:B0-----:R-:W-:-:S08]  /*0b80*/  DMUL R12, R2, R12 ;  /* 0x0000000c020c7228 */ /* 0x001fd00000000000 */
[----:B------:R-:W-:Y:S02]  /*0b90*/  DMUL R2, R12, R16 ;  /* 0x000000100c027228 */ /* 0x000fe40000000000 */
[----:B------:R-:W-:-:S06]  /*0ba0*/  FSETP.GEU.AND P1, PT, |R13|, 6.5827683646048100446e-37, PT ;  /* 0x036000000d00780b */ /* 0x000fcc0003f2e200 */
[----:B------:R-:W-:-:S08]  /*0bb0*/  DFMA R14, -R6, R2, R12 ;  /* 0x00000002060e722b */ /* 0x000fd0000000010c */
[----:B------:R-:W-:-:S10]  /*0bc0*/  DFMA R2, R16, R14, R2 ;  /* 0x0000000e1002722b */ /* 0x000fd40000000002 */
[----:B------:R-:W-:-:S05]  /*0bd0*/  FFMA R0, RZ, R7, R3 ;  /* 0x00000007ff007223 */ /* 0x000fca0000000003 */
[----:B------:R-:W-:-:S13]  /*0be0*/  FSETP.GT.AND P0, PT, |R0|, 1.469367938527859385e-39, PT ;  /* 0x001000000000780b */ /* 0x000fda0003f04200 */
[----:B------:R-:W-:Y:S05]  /*0bf0*/  @P0 BRA P1, `(.L_x_10) ;  /* 0x0000000000100947 */ /* 0x000fea0000800000 */
[----:B------:R-:W-:-:S07]  /*0c00*/  MOV R0, 0xc20 ;  /* 0x00000c2000007802 */ /* 0x000fce0000000f00 */
[----:B------:R-:W-:Y:S05]  /*0c10*/  CALL.REL.NOINC `($__internal_0_$__cuda_sm20_div_rn_f64_full) ;  /* 0x0000000c00dc7944 */ /* 0x000fea0003c00000 */
[----:B------:R-:W-:Y:S02]  /*0c20*/  IMAD.MOV.U32 R2, RZ, RZ, R14 ;  /* 0x000000ffff027224 */ /* 0x000fe400078e000e */
[----:B------:R-:W-:-:S07]  /*0c30*/  IMAD.MOV.U32 R3, RZ, RZ, R15 ;  /* 0x000000ffff037224 */ /* 0x000fce00078e000f */
.L_x_10:
[----:B------:R-:W-:Y:S05]  /*0c40*/  BSYNC.RECONVERGENT B0 ;  /* 0x0000000000007941 */ /* 0x000fea0003800200 */
.L_x_9:
[----:B------:R-:W0:Y:S01]  /*0c50*/  F2F.F32.F64 R2, R2 ;  /* 0x0000000200027310 */ /* 0x000e220000301000 */
[----:B------:R-:W-:Y:S01]  /*0c60*/  UMOV UR4, 0x54442d18 ;  /* 0x54442d1800047882 */ /* 0x000fe20000000000 */
[----:B------:R-:W-:Y:S01]  /*0c70*/  UMOV UR5, 0x400921fb ;  /* 0x400921fb00057882 */ /* 0x000fe20000000000 */
[----:B------:R-:W-:Y:S01]  /*0c80*/  BSSY.RECONVERGENT B0, `(.L_x_11) ;  /* 0x000003b000007945 */ /* 0x000fe20003800200 */
[----:B0-----:R-:W-:-:S04]  /*0c90*/  FADD R11, R11, -R2 ;  /* 0x800000020b0b7221 */ /* 0x001fc80000000000 */
[----:B------:R-:W0:Y:S02]  /*0ca0*/  F2F.F64.F32 R6, R11 ;  /* 0x0000000b00067310 */ /* 0x000e240000201800 */
[----:B0-----:R-:W-:-:S06]  /*0cb0*/  DADD R6, R6, UR4 ;  /* 0x0000000406067e29 */ /* 0x001fcc0008000000 */
[----:B------:R-:W0:Y:S02]  /*0cc0*/  F2F.F32.F64 R0, R6 ;  /* 0x0000000600007310 */ /* 0x000e240000301000 */
[C---:B0-----:R-:W-:Y:S01]  /*0cd0*/  FSETP.GEU.AND P0, PT, |R0|.reuse, 6.2831854820251464844, PT ;  /* 0x40c90fdb0000780b */ /* 0x041fe20003f0e200 */
[----:B------:R-:W-:-:S12]  /*0ce0*/  FADD R9, |R0|, -RZ ;  /* 0x800000ff00097221 */ /* 0x000fd80000000200 */
[----:B------:R-:W-:Y:S05]  /*0cf0*/  @!P0 BRA `(.L_x_12) ;  /* 0x0000000000cc8947 */ /* 0x000fea0003800000 */
[----:B------:R-:W-:-:S13]  /*0d00*/  FSETP.GTU.AND P0, PT, R9, 52707180, PT ;  /* 0x4c490fdb0900780b */ /* 0x000fda0003f0c000 */
[----:B------:R-:W-:Y:S05]  /*0d10*/  @P0 BRA `(.L_x_13) ;  /* 0x00000000005c0947 */ /* 0x000fea0003800000 */
[----:B------:R-:W-:Y:S01]  /*0d20*/  FMUL R3, R9, 0.15915493667125701904 ;  /* 0x3e22f98309037820 */ /* 0x000fe20000400000 */
[----:B------:R-:W-:Y:S03]  /*0d30*/  BSSY.RECONVERGENT B1, `(.L_x_14) ;  /* 0x0000013000017945 */ /* 0x000fe60003800200 */
[----:B------:R-:W0:Y:S02]  /*0d40*/  FRND.TRUNC R6, R3 ;  /* 0x0000000300067307 */ /* 0x000e24000020d000 */
[----:B0-----:R-:W-:-:S05]  /*0d50*/  FFMA R8, R6, -6.2831854820251464844, R9 ;  /* 0xc0c90fdb06087823 */ /* 0x001fca0000000009 */
[----:B------:R-:W-:-:S13]  /*0d60*/  ISETP.GE.U32.AND P0, PT, R8, 0x40c90fdb, PT ;  /* 0x40c90fdb0800780c */ /* 0x000fda0003f06070 */
[----:B------:R-:W-:Y:S05]  /*0d70*/  @!P0 BRA `(.L_x_15) ;  /* 0x0000000000388947 */ /* 0x000fea0003800000 */
[----:B------:R-:W-:-:S04]  /*0d80*/  ISETP.GE.U32.AND P0, PT, R8, -0x7fffffff, PT ;  /* 0x800000010800780c */ /* 0x000fc80003f06070 */
[----:B------:R-:W-:-:S09]  /*0d90*/  FSETP.GEU.OR P1, PT, R8, -6.2831854820251464844, !P0 ;  /* 0xc0c90fdb0800780b */ /* 0x000fd2000472e400 */
[----:B------:R-:W-:-:S04]  /*0da0*/  @P0 FADD R3, R6, -1 ;  /* 0xbf80000006030421 */ /* 0x000fc80000000000 */
[----:B------:R-:W-:-:S04]  /*0db0*/  @!P1 FADD R3, R3, -1 ;  /* 0xbf80000003039421 */ /* 0x000fc80000000000 */
[----:B------:R-:W-:Y:S01]  /*0dc0*/  @P0 IMAD.MOV.U32 R6, RZ, RZ, R3 ;  /* 0x000000ffff060224 */ /* 0x000fe200078e0003 */
[----:B------:R-:W-:Y:S06]  /*0dd0*/  @P0 BRA `(.L_x_15) ;  /* 0x0000000000200947 */ /* 0x000fec0003800000 */
[----:B------:R-:W-:Y:S01]  /*0de0*/  FSETP.GE.AND P0, PT, R8, 12.566370964050292969, PT ;  /* 0x41490fdb0800780b */ /* 0x000fe20003f06000 */
[----:B------:R-:W-:-:S12]  /*0df0*/  FADD R6, R6, 1 ;  /* 0x3f80000006067421 */ /* 0x000fd80000000000 */
[----:B------:R-:W-:-:S04]  /*0e00*/  @P0 IMAD.MOV.U32 R3, RZ, RZ, 0x40c90fdb ;  /* 0x40c90fdbff030424 */ /* 0x000fc800078e00ff */
[----:B------:R-:W-:-:S05]  /*0e10*/  @P0 FFMA R3, R3, -3, R8 ;  /* 0xc040000003030823 */ /* 0x000fca0000000008 */
[----:B------:R-:W-:Y:S01]  /*0e20*/  FSETP.GE.AND P1, PT, R3, RZ, P0 ;  /* 0x000000ff0300720b */ /* 0x000fe20000726000 */
[----:B------:R-:W-:-:S12]  /*0e30*/  @P0 FADD R3, R6, 1 ;  /* 0x3f80000006030421 */ /* 0x000fd80000000000 */
[----:B------:R-:W-:-:S04]  /*0e40*/  @P1 FADD R3, R3, 1 ;  /* 0x3f80000003031421 */ /* 0x000fc80000000000 */
[----:B------:R-:W-:-:S07]  /*0e50*/  @P0 IMAD.MOV.U32 R6, RZ, RZ, R3 ;  /* 0x000000ffff060224 */ /* 0x000fce00078e0003 */
.L_x_15:
[----:B------:R-:W-:Y:S05]  /*0e60*/  BSYNC.RECONVERGENT B1 ;  /* 0x0000000000017941 */ /* 0x000fea0003800200 */
.L_x_14:
[----:B------:R-:W-:Y:S01]  /*0e70*/  FFMA R9, R6, -6.2831854820251464844, R9 ;  /* 0xc0c90fdb06097823 */ /* 0x000fe20000000009 */
[----:B------:R-:W-:Y:S06]  /*0e80*/  BRA `(.L_x_12) ;  /* 0x0000000000687947 */ /* 0x000fec0003800000 */
.L_x_13:
[C---:B------:R-:W-:Y:S01]  /*0e90*/  LOP3.LUT R3, R9.reuse, 0xff800000, RZ, 0xc0, !PT ;  /* 0xff80000009037812 */ /* 0x040fe200078ec0ff */
[----:B------:R-:W-:Y:S01]  /*0ea0*/  IMAD.MOV.U32 R11, RZ, RZ, 0x7fffffff ;  /* 0x7fffffffff0b7424 */ /* 0x000fe200078e00ff */
[----:B------:R-:W-:Y:S01]  /*0eb0*/  ISETP.GT.U32.AND P0, PT, R9, 0x7f7fffff, PT ;  /* 0x7f7fffff0900780c */ /* 0x000fe20003f04070 */
[----:B------:R-:W-:Y:S02]  /*0ec0*/  BSSY.RECONVERGENT B1, `(.L_x_16) ;  /* 0x0000014000017945 */ /* 0x000fe40003800200 */
[----:B------:R-:W-:Y:S01]  /*0ed0*/  VIADD R6, R3, 0xbf800000 ;  /* 0xbf80000003067836 */ /* 0x000fe20000000000 */
[----:B------:R-:W-:Y:S02]  /*0ee0*/  LOP3.LUT R3, R9, 0x7fffff, RZ, 0xc0, !PT ;  /* 0x007fffff09037812 */ /* 0x000fe400078ec0ff */
[----:B------:R-:W-:Y:S02]  /*0ef0*/  FSEL R11, R11, 33554432, P0 ;  /* 0x4c0000000b0b7808 */ /* 0x000fe40000000000 */
[----:B------:R-:W-:-:S02]  /*0f00*/  ISETP.NE.AND P1, PT, R6, RZ, PT ;  /* 0x000000ff0600720c */ /* 0x000fc40003f25270 */
[----:B------:R-:W-:-:S11]  /*0f10*/  LOP3.LUT R3, R3, 0x3f800000, RZ, 0xfc, !PT ;  /* 0x3f80000003037812 */ /* 0x000fd600078efcff */
[----:B------:R-:W-:Y:S05]  /*0f20*/  @!P1 BRA `(.L_x_17) ;  /* 0x0000000000349947 */ /* 0x000fea0003800000 */
.L_x_18:
[----:B------:R-:W-:-:S05]  /*0f30*/  VIMNMX.U32 R7, PT, PT, R6, 0xb800000, PT ;  /* 0x0b80000006077848 */ /* 0x000fca0003fe0000 */
[----:B------:R-:W-:Y:S02]  /*0f40*/  IMAD.IADD R3, R7, 0x1, R3 ;  /* 0x0000000107037824 */ /* 0x000fe400078e0203 */
[----:B------:R-:W-:Y:S02]  /*0f50*/  IMAD.IADD R6, R6, 0x1, -R7 ;  /* 0x0000000106067824 */ /* 0x000fe400078e0a07 */
[----:B------:R-:W-:-:S03]  /*0f60*/  FMUL R8, R3, 0.63661974668502807617 ;  /* 0x3f22f98303087820 */ /* 0x000fc60000400000 */
[----:B------:R-:W-:Y:S01]  /*0f70*/  ISETP.NE.AND P1, PT, R6, RZ, PT ;  /* 0x000000ff0600720c */ /* 0x000fe20003f25270 */
[----:B------:R-:W-:-:S04]  /*0f80*/  FFMA R9, R8, -1.5707963705062866211, R3 ;  /* 0xbfc90fdb08097823 */ /* 0x000fc80000000003 */
[----:B------:R-:W-:-:S04]  /*0f90*/  FFMA R8, R9, 0.63661974668502807617, R8 ;  /* 0x3f22f98309087823 */ /* 0x000fc80000000008 */
[----:B------:R-:W-:-:S04]  /*0fa0*/  FFMA R9, R8, -1.5707963705062866211, R3 ;  /* 0xbfc90fdb08097823 */ /* 0x000fc80000000003 */
[----:B------:R-:W-:-:S04]  /*0fb0*/  FFMA.RZ R9, R9, 0.63661974668502807617, R8 ;  /* 0x3f22f98309097823 */ /* 0x000fc8000000c008 */
[----:B------:R-:W0:Y:S02]  /*0fc0*/  FRND.TRUNC R8, R9 ;  /* 0x0000000900087307 */ /* 0x000e24000020d000 */
[----:B0-----:R-:W-:-:S05]  /*0fd0*/  FFMA R3, R8, -1.5707963705062866211, R3 ;  /* 0xbfc90fdb08037823 */ /* 0x001fca0000000003 */
[----:B------:R-:W-:-:S13]  /*0fe0*/  ISETP.NE.AND P0, PT, R3, RZ, PT ;  /* 0x000000ff0300720c */ /* 0x000fda0003f05270 */
[----:B------:R-:W-:Y:S05]  /*0ff0*/  @P0 BRA P1, `(.L_x_18) ;  /* 0xfffffffc00cc0947 */ /* 0x000fea000083ffff */
.L_x_17:
[----:B------:R-:W-:Y:S05]  /*1000*/  BSYNC.RECONVERGENT B1 ;  /* 0x0000000000017941 */ /* 0x000fea0003800200 */
.L_x_16:
[----:B------:R-:W-:-:S04]  /*1010*/  FMUL R6, R3, 1.1920928955078125e-07 ;  /* 0x3400000003067820 */ /* 0x000fc80000400000 */
[----:B------:R-:W-:-:S07]  /*1020*/  FMUL R9, R11, R6 ;  /* 0x000000060b097220 */ /* 0x000fce0000400000 */
.L_x_12:
[----:B------:R-:W-:Y:S05]  /*1030*/  BSYNC.RECONVERGENT B0 ;  /* 0x0000000000007941 */ /* 0x000fea0003800200 */
.L_x_11:
[C---:B------:R-:W-:Y:S01]  /*1040*/  FSETP.NAN.AND P0, PT, |R9|.reuse, |R9|, PT ;  /* 0x400000090900720b */ /* 0x040fe20003f08200 */
[----:B------:R-:W-:Y:S01]  /*1050*/  UMOV UR4, 0x54442d18 ;  /* 0x54442d1800047882 */ /* 0x000fe20000000000 */
[C---:B------:R-:W-:Y:S01]  /*1060*/  LOP3.LUT R0, R9.reuse, 0x80000000, R0, 0xb8, !PT ;  /* 0x8000000009007812 */ /* 0x040fe200078eb800 */
[----:B------:R-:W-:Y:S01]  /*1070*/  UMOV UR5, 0x400921fb ;  /* 0x400921fb00057882 */ /* 0x000fe20000000000 */
[----:B------:R-:W-:Y:S02]  /*1080*/  BSSY.RECONVERGENT B0, `(.L_x_19) ;  /* 0x000004c000007945 */ /* 0x000fe40003800200 */
[----:B------:R-:W-:-:S04]  /*1090*/  FSEL R0, R9, R0, P0 ;  /* 0x0000000009007208 */ /* 0x000fc80000000000 */
[----:B------:R-:W0:Y:S02]  /*10a0*/  F2F.F64.F32 R6, R0 ;  /* 0x0000000000067310 */ /* 0x000e240000201800 */
[----:B0-----:R-:W-:Y:S01]  /*10b0*/  DADD R8, R6, -UR4 ;  /* 0x8000000406087e29 */ /* 0x001fe20008000000 */
[----:B------:R-:W0:Y:S05]  /*10c0*/  LDCU.64 UR4, c[0x0][0x3a0] ;  /* 0x00007400ff0477ac */ /* 0x000e2a0008000a00 */
[----:B------:R-:W1:Y:S08]  /*10d0*/  F2F.F32.F64 R6, R8 ;  /* 0x0000000800067310 */ /* 0x000e700000301000 */
[----:B-1----:R-:W0:Y:S02]  /*10e0*/  F2F.F64.F32 R6, R6 ;  /* 0x0000000600067310 */ /* 0x002e240000201800 */
[----:B0-----:R-:W-:Y:S01]  /*10f0*/  DMUL R14, R6, UR4 ;  /* 0x00000004060e7c28 */ /* 0x001fe20008000000 */
[----:B------:R-:W-:-:S09]  /*1100*/  FADD R7, R4, R2 ;  /* 0x0000000204077221 */ /* 0x000fd20000000000 */
[----:B------:R-:W0:Y:S02]  /*1110*/  F2F.F32.F64 R14, R14 ;  /* 0x0000000e000e7310 */ /* 0x000e240000301000 */
[----:B0-----:R-:W-:-:S04]  /*1120*/  FADD R7, R7, R14 ;  /* 0x0000000e07077221 */ /* 0x001fc80000000000 */
[C---:B------:R-:W-:Y:S01]  /*1130*/  FMUL R2, R7.reuse, 0.63661974668502807617 ;  /* 0x3f22f98307027820 */ /* 0x040fe20000400000 */
[----:B------:R-:W-:-:S05]  /*1140*/  FSETP.GE.AND P0, PT, |R7|, 105615, PT ;  /* 0x47ce47800700780b */ /* 0x000fca0003f06200 */
[----:B------:R-:W0:Y:S02]  /*1150*/  F2I.NTZ R2, R2 ;  /* 0x0000000200027305 */ /* 0x000e240000203100 */
[----:B0-----:R-:W-:Y:S01]  /*1160*/  I2FP.F32.S32 R12, R2 ;  /* 0x00000002000c7245 */ /* 0x001fe20000201400 */
[----:B------:R-:W-:-:S04]  /*1170*/  IMAD.MOV.U32 R13, RZ, RZ, R2 ;  /* 0x000000ffff0d7224 */ /* 0x000fc800078e0002 */
[----:B------:R-:W-:-:S04]  /*1180*/  FFMA R3, R12, -1.5707962512969970703, R7 ;  /* 0xbfc90fda0c037823 */ /* 0x000fc80000000007 */
[----:B------:R-:W-:-:S04]  /*1190*/  FFMA R3, R12, -7.5497894158615963534e-08, R3 ;  /* 0xb3a221680c037823 */ /* 0x000fc80000000003 */
[----:B------:R-:W-:-:S05]  /*11a0*/  FFMA R12, R12, -5.3903029534742383927e-15, R3 ;  /* 0xa7c234c50c0c7823 */ /* 0x000fca0000000003 */
[----:B------:R-:W-:Y:S01]  /*11b0*/  MOV R0, R12 ;  /* 0x0000000c00007202 */ /* 0x000fe20000000f00 */
[----:B------:R-:W-:Y:S06]  /*11c0*/  @!P0 BRA `(.L_x_20) ;  /* 0x0000000000dc8947 */ /* 0x000fec0003800000 */
[----:B------:R-:W-:-:S13]  /*11d0*/  FSETP.NEU.AND P0, PT, |R7|, +INF , PT ;  /* 0x7f8000000700780b */ /* 0x000fda0003f0d200 */
[----:B------:R-:W-:Y:S01]  /*11e0*/  @!P0 FMUL R0, RZ, R7 ;  /* 0x00000007ff008220 */ /* 0x000fe20000400000 */
[----:B------:R-:W-:Y:S01]  /*11f0*/  @!P0 IMAD.MOV.U32 R2, RZ, RZ, RZ ;  /* 0x000000ffff028224 */ /* 0x000fe200078e00ff */
[----:B------:R-:W-:Y:S06]  /*1200*/  @!P0 BRA `(.L_x_20) ;  /* 0x0000000000cc8947 */ /* 0x000fec0003800000 */
[----:B------:R-:W-:Y:S01]  /*1210*/  IMAD.SHL.U32 R2, R7, 0x100, RZ ;  /* 0x0000010007027824 */ /* 0x000fe200078e00ff */
[----:B------:R-:W0:Y:S01]  /*1220*/  LDCU.64 UR8, c[0x4][URZ] ;  /* 0x01000000ff0877ac */ /* 0x000e220008000a00 */
[----:B------:R-:W-:Y:S02]  /*1230*/  IMAD.MOV.U32 R6, RZ, RZ, RZ ;  /* 0x000000ffff067224 */ /* 0x000fe400078e00ff */
[----:B------:R-:W-:Y:S01]  /*1240*/  IMAD.MOV.U32 R0, RZ, RZ, R1 ;  /* 0x000000ffff007224 */ /* 0x000fe200078e0001 */
[----:B------:R-:W-:Y:S01]  /*1250*/  LOP3.LUT R15, R2, 0x80000000, RZ, 0xfc, !PT ;  /* 0x80000000020f7812 */ /* 0x000fe200078efcff */
[----:B------:R-:W-:Y:S01]  /*1260*/  UMOV UR5, URZ ;  /* 0x000000ff00057c82 */ /* 0x000fe20008000000 */
[----:B------:R-:W-:-:S05]  /*1270*/  UMOV UR4, URZ ;  /* 0x000000ff00047c82 */ /* 0x000fca0008000000 */
.L_x_21:
[----:B0-----:R-:W-:Y:S02]  /*1280*/  IMAD.U32 R8, RZ, RZ, UR8 ;  /* 0x00000008ff087e24 */ /* 0x001fe4000f8e00ff */
[----:B------:R-:W-:-:S05]  /*1290*/  IMAD.U32 R9, RZ, RZ, UR9 ;  /* 0x00000009ff097e24 */ /* 0x000fca000f8e00ff */
[----:B------:R-:W2:Y:S01]  /*12a0*/  LDG.E.CONSTANT R2, desc[UR6][R8.64] ;  /* 0x0000000608027981 */ /* 0x000ea2000c1e9900 */
[----:B------:R-:W-:Y:S02]  /*12b0*/  UIADD3 UR8, UP0, UPT, UR8, 0x4, URZ ;  /* 0x0000000408087890 */ /* 0x000fe4000ff1e0ff */
[----:B------:R-:W-:Y:S02]  /*12c0*/  UIADD3 UR4, UPT, UPT, UR4, 0x1, URZ ;  /* 0x0000000104047890 */ /* 0x000fe4000fffe0ff */
[----:B------:R-:W-:Y:S02]  /*12d0*/  UIADD3.X UR9, UPT, UPT, URZ, UR9, URZ, UP0, !UPT ;  /* 0x00000009ff097290 */ /* 0x000fe400087fe4ff */
[----:B------:R-:W-:Y:S01]  /*12e0*/  UISETP.NE.AND UP0, UPT, UR4, 0x6, UPT ;  /* 0x000000060400788c */ /* 0x000fe2000bf05270 */
[----:B--2---:R-:W-:-:S03]  /*12f0*/  IMAD.WIDE.U32 R2, R2, R15, RZ ;  /* 0x0000000f02027225 */ /* 0x004fc600078e00ff */
[----:B------:R-:W-:-:S04]  /*1300*/  IADD3 R11, P0, PT, R2, R6, RZ ;  /* 0x00000006020b7210 */ /* 0x000fc80007f1e0ff */
[----:B------:R-:W-:Y:S01]  /*1310*/  IADD3.X R6, PT, PT, R3, UR5, RZ, P0, !PT ;  /* 0x0000000503067c10 */ /* 0x000fe200087fe4ff */
[----:B------:R0:W-:Y:S02]  /*1320*/  STL [R0], R11 ;  /* 0x0000000b00007387 */ /* 0x0001e40000100800 */
[----:B0-----:R-:W-:Y:S01]  /*1330*/  VIADD R0, R0, 0x4 ;  /* 0x0000000400007836 */ /* 0x001fe20000000000 */
[----:B------:R-:W-:Y:S06]  /*1340*/  BRA.U UP0, `(.L_x_21) ;  /* 0xfffffffd00cc7547 */ /* 0x000fec000b83ffff */
[----:B------:R-:W-:Y:S01]  /*1350*/  SHF.R.U32.HI R4, RZ, 0x17, R7 ;  /* 0x00000017ff047819 */ /* 0x000fe20000011607 */
[----:B------:R0:W-:Y:S03]  /*1360*/  STL [R1+0x18], R6 ;  /* 0x0000180601007387 */ /* 0x0001e60000100800 */
[C---:B------:R-:W-:Y:S02]  /*1370*/  LOP3.LUT R0, R4.reuse, 0xe0, RZ, 0xc0, !PT ;  /* 0x000000e004007812 */ /* 0x040fe400078ec0ff */
[----:B------:R-:W-:-:S03]  /*1380*/  LOP3.LUT P0, RZ, R4, 0x1f, RZ, 0xc0, !PT ;  /* 0x0000001f04ff7812 */ /* 0x000fc6000780c0ff */
[----:B------:R-:W-:-:S05]  /*1390*/  VIADD R0, R0, 0xffffff80 ;  /* 0xffffff8000007836 */ /* 0x000fca0000000000 */
[----:B------:R-:W-:-:S05]  /*13a0*/  SHF.R.U32.HI R0, RZ, 0x5, R0 ;  /* 0x00000005ff007819 */ /* 0x000fca0000011600 */
[----:B------:R-:W-:-:S05]  /*13b0*/  IMAD R11, R0, -0x4, R1 ;  /* 0xfffffffc000b7824 */ /* 0x000fca00078e0201 */
[----:B------:R-:W2:Y:S04]  /*13c0*/  LDL R0, [R11+0x18] ;  /* 0x000018000b007983 */ /* 0x000ea80000100800 */
[----:B------:R-:W2:Y:S04]  /*13d0*/  LDL R3, [R11+0x14] ;  /* 0x000014000b037983 */ /* 0x000ea80000100800 */
[----:B------:R-:W3:Y:S01]  /*13e0*/  @P0 LDL R2, [R11+0x10] ;  /* 0x000010000b020983 */ /* 0x000ee20000100800 */
[----:B------:R-:W-:Y:S01]  /*13f0*/  LOP3.LUT R4, R4, 0x1f, RZ, 0xc0, !PT ;  /* 0x0000001f04047812 */ /* 0x000fe200078ec0ff */
[----:B------:R-:W-:Y:S01]  /*1400*/  UMOV UR4, 0x54442d19 ;  /* 0x54442d1900047882 */ /* 0x000fe20000000000 */
[----:B------:R-:W-:-:S02]  /*1410*/  UMOV UR5, 0x3bf921fb ;  /* 0x3bf921fb00057882 */ /* 0x000fc40000000000 */
[-C--:B--2---:R-:W-:Y:S02]  /*1420*/  @P0 SHF.L.W.U32.HI R0, R3, R4.reuse, R0 ;  /* 0x0000000403000219 */ /* 0x084fe40000010e00 */
[----:B---3--:R-:W-:Y:S02]  /*1430*/  @P0 SHF.L.W.U32.HI R3, R2, R4, R3 ;  /* 0x0000000402030219 */ /* 0x008fe40000010e03 */
[----:B------:R-:W-:Y:S02]  /*1440*/  ISETP.GE.AND P0, PT, R7, RZ, PT ;  /* 0x000000ff0700720c */ /* 0x000fe40003f06270 */
[C---:B------:R-:W-:Y:S01]  /*1450*/  SHF.L.W.U32.HI R2, R3.reuse, 0x2, R0 ;  /* 0x0000000203027819 */ /* 0x040fe20000010e00 */
[----:B------:R-:W-:-:S03]  /*1460*/  IMAD.SHL.U32 R3, R3, 0x4, RZ ;  /* 0x0000000403037824 */ /* 0x000fc600078e00ff */
[----:B------:R-:W-:-:S04]  /*1470*/  SHF.R.S32.HI R4, RZ, 0x1f, R2 ;  /* 0x0000001fff047819 */ /* 0x000fc80000011402 */
[C---:B------:R-:W-:Y:S02]  /*1480*/  LOP3.LUT R8, R4.reuse, R3, RZ, 0x3c, !PT ;  /* 0x0000000304087212 */ /* 0x040fe400078e3cff */
[----:B------:R-:W-:Y:S02]  /*1490*/  LOP3.LUT R9, R4, R2, RZ, 0x3c, !PT ;  /* 0x0000000204097212 */ /* 0x000fe400078e3cff */
[----:B------:R-:W-:Y:S02]  /*14a0*/  SHF.R.U32.HI R3, RZ, 0x1e, R0 ;  /* 0x0000001eff037819 */ /* 0x000fe40000011600 */
[C---:B------:R-:W-:Y:S02]  /*14b0*/  LOP3.LUT R0, R2.reuse, R7, RZ, 0x3c, !PT ;  /* 0x0000000702007212 */ /* 0x040fe400078e3cff */
[----:B------:R-:W1:Y:S01]  /*14c0*/  I2F.F64.S64 R8, R8 ;  /* 0x0000000800087312 */ /* 0x000e620000301c00 */
[----:B------:R-:W-:Y:S02]  /*14d0*/  LEA.HI R2, R2, R3, RZ, 0x1 ;  /* 0x0000000302027211 */ /* 0x000fe400078f08ff */
[----:B------:R-:W-:-:S03]  /*14e0*/  ISETP.GE.AND P1, PT, R0, RZ, PT ;  /* 0x000000ff0000720c */ /* 0x000fc60003f26270 */
[----:B------:R-:W-:-:S04]  /*14f0*/  IMAD.MOV R0, RZ, RZ, -R2 ;  /* 0x000000ffff007224 */ /* 0x000fc800078e0a02 */
[----:B------:R-:W-:Y:S01]  /*1500*/  @!P0 IMAD.MOV.U32 R2, RZ, RZ, R0 ;  /* 0x000000ffff028224 */ /* 0x000fe200078e0000 */
[----:B-1----:R-:W-:-:S10]  /*1510*/  DMUL R14, R8, UR4 ;  /* 0x00000004080e7c28 */ /* 0x002fd40008000000 */
[----:B------:R-:W1:Y:S02]  /*1520*/  F2F.F32.F64 R14, R14 ;  /* 0x0000000e000e7310 */ /* 0x000e640000301000 */
[----:B01----:R-:W-:-:S07]  /*1530*/  FSEL R0, -R14, R14, !P1 ;  /* 0x0000000e0e007208 */ /* 0x003fce0004800100 */
.L_x_20:
[----:B------:R-:W-:Y:S05]  /*1540*/  BSYNC.RECONVERGENT B0 ;  /* 0x0000000000007941 */ /* 0x000fea0003800200 */
.L_x_19:
[----:B------:R-:W-:Y:S01]  /*1550*/  MOV R14, 0x37cbac00 ;  /* 0x37cbac00000e7802 */ /* 0x000fe20000000f00 */
[----:B------:R-:W-:Y:S01]  /*1560*/  FMUL R9, R0, R0 ;  /* 0x0000000000097220 */ /* 0x000fe20000400000 */
[C---:B------:R-:W-:Y:S01]  /*1570*/  LOP3.LUT R3, R2.reuse, 0x1, RZ, 0xc0, !PT ;  /* 0x0000000102037812 */ /* 0x040fe200078ec0ff */
[----:B------:R-:W-:Y:S01]  /*1580*/  IMAD.MOV.U32 R6, RZ, RZ, 0x3c0885e4 ;  /* 0x3c0885e4ff067424 */ /* 0x000fe200078e00ff */
[----:B------:R-:W-:Y:S01]  /*1590*/  BSSY.RECONVERGENT B0, `(.L_x_22) ;  /* 0x000004c000007945 */ /* 0x000fe20003800200 */
[----:B------:R-:W-:Y:S01]  /*15a0*/  FFMA R4, R9, R14, -0.0013887860113754868507 ;  /* 0xbab607ed09047423 */ /* 0x000fe2000000000e */
[----:B------:R-:W-:Y:S01]  /*15b0*/  ISETP.NE.U32.AND P0, PT, R3, 0x1, PT ;  /* 0x000000010300780c */ /* 0x000fe20003f05070 */
[----:B------:R-:W-:Y:S02]  /*15c0*/  VIADD R8, R2, 0x1 ;  /* 0x0000000102087836 */ /* 0x000fe40000000000 */
[----:B------:R-:W0:Y:S01]  /*15d0*/  LDC.64 R2, c[0x0][0x388] ;  /* 0x0000e200ff027b82 */ /* 0x000e220000000a00 */
[----:B------:R-:W-:Y:S01]  /*15e0*/  IMAD.MOV.U32 R11, RZ, RZ, 0x3e2aaaa8 ;  /* 0x3e2aaaa8ff0b7424 */ /* 0x000fe200078e00ff */
[----:B------:R-:W-:-:S02]  /*15f0*/  FSEL R4, R4, -0.00019574658654164522886, P0 ;  /* 0xb94d415304047808 */ /* 0x000fc40000000000 */
[----:B------:R-:W-:Y:S02]  /*1600*/  FSEL R6, R6, 0.041666727513074874878, !P0 ;  /* 0x3d2aaabb06067808 */ /* 0x000fe40004000000 */
[----:B------:R-:W-:Y:S02]  /*1610*/  FSEL R11, -R11, -0.4999999701976776123, !P0 ;  /* 0xbeffffff0b0b7808 */ /* 0x000fe40004000100 */
[----:B------:R-:W-:Y:S01]  /*1620*/  LOP3.LUT P1, RZ, R8, 0x2, RZ, 0xc0, !PT ;  /* 0x0000000208ff7812 */ /* 0x000fe2000782c0ff */
[----:B------:R-:W-:Y:S01]  /*1630*/  FFMA R4, R9, R4, R6 ;  /* 0x0000000409047223 */ /* 0x000fe20000000006 */
[----:B------:R-:W-:Y:S02]  /*1640*/  FSEL R0, R0, 1, !P0 ;  /* 0x3f80000000007808 */ /* 0x000fe40004000000 */
[----:B------:R-:W-:Y:S01]  /*1650*/  FSETP.GE.AND P0, PT, |R7|, 105615, PT ;  /* 0x47ce47800700780b */ /* 0x000fe20003f06200 */
[C---:B------:R-:W-:Y:S02]  /*1660*/  FFMA R4, R9.reuse, R4, R11 ;  /* 0x0000000409047223 */ /* 0x040fe4000000000b */
[----:B------:R-:W-:-:S04]  /*1670*/  FFMA R9, R9, R0, RZ ;  /* 0x0000000009097223 */ /* 0x000fc800000000ff */
[----:B------:R-:W-:-:S04]  /*1680*/  FFMA R0, R9, R4, R0 ;  /* 0x0000000409007223 */ /* 0x000fc80000000000 */
[----:B------:R-:W-:Y:S01]  /*1690*/  @P1 FADD R0, RZ, -R0 ;  /* 0x80000000ff001221 */ /* 0x000fe20000000000 */
[----:B0-----:R-:W-:-:S04]  /*16a0*/  IMAD.WIDE R10, R10, 0x8, R2 ;  /* 0x000000080a0a7825 */ /* 0x001fc800078e0202 */
[----:B------:R-:W-:-:S05]  /*16b0*/  FMUL R3, R5, R0 ;  /* 0x0000000005037220 */ /* 0x000fca0000400000 */
[----:B------:R0:W-:Y:S01]  /*16c0*/  STG.E desc[UR6][R10.64], R3 ;  /* 0x000000030a007986 */ /* 0x0001e2000c101906 */
[----:B------:R-:W-:Y:S05]  /*16d0*/  @!P0 BRA `(.L_x_23) ;  /* 0x0000000000dc8947 */ /* 0x000fea0003800000 */
[----:B------:R-:W-:-:S13]  /*16e0*/  FSETP.NEU.AND P0, PT, |R7|, +INF , PT ;  /* 0x7f8000000700780b */ /* 0x000fda0003f0d200 */
[----:B------:R-:W-:Y:S01]  /*16f0*/  @!P0 FMUL R12, RZ, R7 ;  /* 0x00000007ff0c8220 */ /* 0x000fe20000400000 */
[----:B------:R-:W-:Y:S01]  /*1700*/  @!P0 IMAD.MOV.U32 R13, RZ, RZ, RZ ;  /* 0x000000ffff0d8224 */ /* 0x000fe200078e00ff */
[----:B------:R-:W-:Y:S06]  /*1710*/  @!P0 BRA `(.L_x_23) ;  /* 0x0000000000cc8947 */ /* 0x000fec0003800000 */
[----:B------:R-:W-:Y:S01]  /*1720*/  IMAD.SHL.U32 R2, R7, 0x100, RZ ;  /* 0x0000010007027824 */ /* 0x000fe200078e00ff */
[----:B------:R-:W1:Y:S01]  /*1730*/  LDCU.64 UR8, c[0x4][URZ] ;  /* 0x01000000ff0877ac */ /* 0x000e620008000a00 */
[----:B------:R-:W-:Y:S02]  /*1740*/  IMAD.MOV.U32 R6, RZ, RZ, RZ ;  /* 0x000000ffff067224 */ /* 0x000fe400078e00ff */
[----:B------:R-:W-:Y:S01]  /*1750*/  IMAD.MOV.U32 R0, RZ, RZ, R1 ;  /* 0x000000ffff007224 */ /* 0x000fe200078e0001 */
[----:B------:R-:W-:Y:S01]  /*1760*/  LOP3.LUT R15, R2, 0x80000000, RZ, 0xfc, !PT ;  /* 0x80000000020f7812 */ /* 0x000fe200078efcff */
[----:B------:R-:W-:Y:S01]  /*1770*/  UMOV UR5, URZ ;  /* 0x000000ff00057c82 */ /* 0x000fe20008000000 */
[----:B------:R-:W-:-:S05]  /*1780*/  UMOV UR4, URZ ;  /* 0x000000ff00047c82 */ /* 0x000fca0008000000 */
.L_x_24:
[----:B-1----:R-:W-:Y:S02]  /*1790*/  IMAD.U32 R8, RZ, RZ, UR8 ;  /* 0x00000008ff087e24 */ /* 0x002fe4000f8e00ff */
[----:B------:R-:W-:-:S05]  /*17a0*/  IMAD.U32 R9, RZ, RZ, UR9 ;  /* 0x00000009ff097e24 */ /* 0x000fca000f8e00ff */
[----:B------:R-:W0:Y:S01]  /*17b0*/  LDG.E.CONSTANT R2, desc[UR6][R8.64] ;  /* 0x0000000608027981 */ /* 0x000e22000c1e9900 */
[----:B------:R-:W-:Y:S02]  /*17c0*/  UIADD3 UR8, UP0, UPT, UR8, 0x4, URZ ;  /* 0x0000000408087890 */ /* 0x000fe4000ff1e0ff */
[----:B------:R-:W-:Y:S02]  /*17d0*/  UIADD3 UR4, UPT, UPT, UR4, 0x1, URZ ;  /* 0x0000000104047890 */ /* 0x000fe4000fffe0ff */
[----:B------:R-:W-:Y:S02]  /*17e0*/  UIADD3.X UR9, UPT, UPT, URZ, UR9, URZ, UP0, !UPT ;  /* 0x00000009ff097290 */ /* 0x000fe400087fe4ff */
[----:B------:R-:W-:Y:S01]  /*17f0*/  UISETP.NE.AND UP0, UPT, UR4, 0x6, UPT ;  /* 0x000000060400788c */ /* 0x000fe2000bf05270 */
[----:B0-----:R-:W-:-:S03]  /*1800*/  IMAD.WIDE.U32 R2, R2, R15, RZ ;  /* 0x0000000f02027225 */ /* 0x001fc600078e00ff */
        /* <DEDUP_REMOVED lines=8> */
[----:B------:R-:W-:Y:S02]  /*1890*/  LOP3.LUT P0, RZ, R4, 0x1f, RZ, 0xc0, !PT ;  /* 0x0000001f04ff7812 */ /* 0x000fe4000780c0ff */
[----:B------:R-:W-:-:S04]  /*18a0*/  IADD3 R0, PT, PT, R0, -0x80, RZ ;  /* 0xffffff8000007810 */ /* 0x000fc80007ffe0ff */
[----:B------:R-:W-:-:S05]  /*18b0*/  SHF.R.U32.HI R0, RZ, 0x5, R0 ;  /* 0x00000005ff007819 */ /* 0x000fca0000011600 */
[----:B------:R-:W-:-:S05]  /*18c0*/  IMAD R12, R0, -0x4, R1 ;  /* 0xfffffffc000c7824 */ /* 0x000fca00078e0201 */
[----:B------:R-:W2:Y:S04]  /*18d0*/  LDL R0, [R12+0x18] ;  /* 0x000018000c007983 */ /* 0x000ea80000100800 */
[----:B------:R-:W2:Y:S04]  /*18e0*/  LDL R3, [R12+0x14] ;  /* 0x000014000c037983 */ /* 0x000ea80000100800 */
[----:B------:R-:W3:Y:S01]  /*18f0*/  @P0 LDL R2, [R12+0x10] ;  /* 0x000010000c020983 */ /* 0x000ee20000100800 */
[----:B------:R-:W-:Y:S01]  /*1900*/  LOP3.LUT R4, R4, 0x1f, RZ, 0xc0, !PT ;  /* 0x0000001f04047812 */ /* 0x000fe200078ec0ff */
[----:B------:R-:W-:Y:S01]  /*1910*/  UMOV UR4, 0x54442d19 ;  /* 0x54442d1900047882 */ /* 0x000fe20000000000 */
[----:B------:R-:W-:Y:S01]  /*1920*/  UMOV UR5, 0x3bf921fb ;  /* 0x3bf921fb00057882 */ /* 0x000fe20000000000 */
[----:B------:R-:W-:-:S02]  /*1930*/  ISETP.GE.AND P1, PT, R7, RZ, PT ;  /* 0x000000ff0700720c */ /* 0x000fc40003f26270 */
[-C--:B--2---:R-:W-:Y:S02]  /*1940*/  @P0 SHF.L.W.U32.HI R0, R3, R4.reuse, R0 ;  /* 0x0000000403000219 */ /* 0x084fe40000010e00 */
[----:B---3--:R-:W-:Y:S02]  /*1950*/  @P0 SHF.L.W.U32.HI R3, R2, R4, R3 ;  /* 0x0000000402030219 */ /* 0x008fe40000010e03 */
[--C-:B------:R-:W-:Y:S02]  /*1960*/  SHF.R.U32.HI R13, RZ, 0x1e, R0.reuse ;  /* 0x0000001eff0d7819 */ /* 0x100fe40000011600 */
[C---:B------:R-:W-:Y:S01]  /*1970*/  SHF.L.W.U32.HI R2, R3.reuse, 0x2, R0 ;  /* 0x0000000203027819 */ /* 0x040fe20000010e00 */
[----:B------:R-:W-:-:S03]  /*1980*/  IMAD.SHL.U32 R3, R3, 0x4, RZ ;  /* 0x0000000403037824 */ /* 0x000fc600078e00ff */
[----:B------:R-:W-:Y:S02]  /*1990*/  SHF.R.S32.HI R4, RZ, 0x1f, R2 ;  /* 0x0000001fff047819 */ /* 0x000fe40000011402 */
[----:B------:R-:W-:Y:S02]  /*19a0*/  LEA.HI R13, R2, R13, RZ, 0x1 ;  /* 0x0000000d020d7211 */ /* 0x000fe400078f08ff */
[C---:B------:R-:W-:Y:S02]  /*19b0*/  LOP3.LUT R8, R4.reuse, R3, RZ, 0x3c, !PT ;  /* 0x0000000304087212 */ /* 0x040fe400078e3cff */
[----:B------:R-:W-:Y:S01]  /*19c0*/  LOP3.LUT R9, R4, R2, RZ, 0x3c, !PT ;  /* 0x0000000204097212 */ /* 0x000fe200078e3cff */
[----:B------:R-:W-:Y:S01]  /*19d0*/  IMAD.MOV R0, RZ, RZ, -R13 ;  /* 0x000000ffff007224 */ /* 0x000fe200078e0a0d */
[----:B------:R-:W-:-:S03]  /*19e0*/  LOP3.LUT R7, R2, R7, RZ, 0x3c, !PT ;  /* 0x0000000702077212 */ /* 0x000fc600078e3cff */
[----:B------:R-:W-:Y:S01]  /*19f0*/  @!P1 IMAD.MOV.U32 R13, RZ, RZ, R0 ;  /* 0x000000ffff0d9224 */ /* 0x000fe200078e0000 */
[----:B------:R-:W0:Y:S01]  /*1a00*/  I2F.F64.S64 R8, R8 ;  /* 0x0000000800087312 */ /* 0x000e220000301c00 */
[----:B------:R-:W-:Y:S01]  /*1a10*/  ISETP.GE.AND P0, PT, R7, RZ, PT ;  /* 0x000000ff0700720c */ /* 0x000fe20003f06270 */
[----:B0-----:R-:W-:-:S10]  /*1a20*/  DMUL R16, R8, UR4 ;  /* 0x0000000408107c28 */ /* 0x001fd40008000000 */
[----:B------:R-:W0:Y:S02]  /*1a30*/  F2F.F32.F64 R16, R16 ;  /* 0x0000001000107310 */ /* 0x000e240000301000 */
[----:B01----:R-:W-:-:S07]  /*1a40*/  FSEL R12, -R16, R16, !P0 ;  /* 0x00000010100c7208 */ /* 0x003fce0004000100 */
.L_x_23:
[----:B------:R-:W-:Y:S05]  /*1a50*/  BSYNC.RECONVERGENT B0 ;  /* 0x0000000000007941 */ /* 0x000fea0003800200 */
.L_x_22:
[----:B0-----:R-:W-:Y:S01]  /*1a60*/  FMUL R3, R12, R12 ;  /* 0x0000000c0c037220 */ /* 0x001fe20000400000 */
[C---:B------:R-:W-:Y:S01]  /*1a70*/  LOP3.LUT R0, R13.reuse, 0x1, RZ, 0xc0, !PT ;  /* 0x000000010d007812 */ /* 0x040fe200078ec0ff */
[----:B------:R-:W-:Y:S01]  /*1a80*/  IMAD.MOV.U32 R2, RZ, RZ, 0x3d2aaabb ;  /* 0x3d2aaabbff027424 */ /* 0x000fe200078e00ff */
[----:B------:R-:W-:Y:S01]  /*1a90*/  LOP3.LUT P1, RZ, R13, 0x2, RZ, 0xc0, !PT ;  /* 0x000000020dff7812 */ /* 0x000fe2000782c0ff */
[----:B------:R-:W-:Y:S01]  /*1aa0*/  FFMA R14, R3, R14, -0.0013887860113754868507 ;  /* 0xbab607ed030e7423 */ /* 0x000fe2000000000e */
[----:B------:R-:W-:Y:S01]  /*1ab0*/  ISETP.NE.U32.AND P0, PT, R0, 0x1, PT ;  /* 0x000000010000780c */ /* 0x000fe20003f05070 */
[----:B------:R-:W-:-:S03]  /*1ac0*/  IMAD.MOV.U32 R9, RZ, RZ, 0x3effffff ;  /* 0x3effffffff097424 */ /* 0x000fc600078e00ff */
[----:B------:R-:W-:Y:S02]  /*1ad0*/  FSEL R14, R14, -0.00019574658654164522886, !P0 ;  /* 0xb94d41530e0e7808 */ /* 0x000fe40004000000 */
[----:B------:R-:W-:Y:S02]  /*1ae0*/  FSEL R2, R2, 0.0083327032625675201416, !P0 ;  /* 0x3c0885e402027808 */ /* 0x000fe40004000000 */
[----:B------:R-:W-:Y:S02]  /*1af0*/  FSEL R0, R12, 1, P0 ;  /* 0x3f8000000c007808 */ /* 0x000fe40000000000 */
[----:B------:R-:W-:Y:S01]  /*1b00*/  FSEL R9, -R9, -0.16666662693023681641, !P0 ;  /* 0xbe2aaaa809097808 */ /* 0x000fe20004000100 */
[C---:B------:R-:W-:Y:S02]  /*1b10*/  FFMA R2, R3.reuse, R14, R2 ;  /* 0x0000000e03027223 */ /* 0x040fe40000000002 */
[C---:B------:R-:W-:Y:S02]  /*1b20*/  FFMA R7, R3.reuse, R0, RZ ;  /* 0x0000000003077223 */ /* 0x040fe400000000ff */
[----:B------:R-:W-:-:S04]  /*1b30*/  FFMA R2, R3, R2, R9 ;  /* 0x0000000203027223 */ /* 0x000fc80000000009 */
[----:B------:R-:W-:-:S04]  /*1b40*/  FFMA R0, R7, R2, R0 ;  /* 0x0000000207007223 */ /* 0x000fc80000000000 */
[----:B------:R-:W-:-:S04]  /*1b50*/  @P1 FADD R0, RZ, -R0 ;  /* 0x80000000ff001221 */ /* 0x000fc80000000000 */
[----:B------:R-:W-:-:S05]  /*1b60*/  FMUL R5, R5, R0 ;  /* 0x0000000005057220 */ /* 0x000fca0000400000 */
[----:B------:R-:W-:Y:S01]  /*1b70*/  STG.E desc[UR6][R10.64+0x4], R5 ;  /* 0x000004050a007986 */ /* 0x000fe2000c101906 */
[----:B------:R-:W-:Y:S05]  /*1b80*/  EXIT ;  /* 0x000000000000794d */ /* 0x000fea0003800000 */
        .weak           $__internal_0_$__cuda_sm20_div_rn_f64_full
        .type           $__internal_0_$__cuda_sm20_div_rn_f64_full,@function
        .size           $__internal_0_$__cuda_sm20_div_rn_f64_full,($__internal_1_$__cuda_sm20_sqrt_rn_f32_slowpath - $__internal_0_$__cuda_sm20_div_rn_f64_full)
$__internal_0_$__cuda_sm20_div_rn_f64_full:
[C---:B------:R-:W-:Y:S01]  /*1b90*/  FSETP.GEU.AND P0, PT, |R7|.reuse, 1.469367938527859385e-39, PT ;  /* 0x001000000700780b */ /* 0x040fe20003f0e200 */
[----:B------:R-:W-:Y:S01]  /*1ba0*/  IMAD.MOV.U32 R9, RZ, RZ, R13 ;  /* 0x000000ffff097224 */ /* 0x000fe200078e000d */
[C---:B------:R-:W-:Y:S01]  /*1bb0*/  LOP3.LUT R2, R7.reuse, 0x800fffff, RZ, 0xc0, !PT ;  /* 0x800fffff07027812 */ /* 0x040fe200078ec0ff */
[----:B------:R-:W-:Y:S01]  /*1bc0*/  IMAD.MOV.U32 R14, RZ, RZ, 0x1 ;  /* 0x00000001ff0e7424 */ /* 0x000fe200078e00ff */
[----:B------:R-:W-:Y:S01]  /*1bd0*/  LOP3.LUT R23, R7, 0x7ff00000, RZ, 0xc0, !PT ;  /* 0x7ff0000007177812 */ /* 0x000fe200078ec0ff */
[----:B------:R-:W-:Y:S01]  /*1be0*/  IMAD.MOV.U32 R8, RZ, RZ, R12 ;  /* 0x000000ffff087224 */ /* 0x000fe200078e000c */
[----:B------:R-:W-:Y:S01]  /*1bf0*/  LOP3.LUT R3, R2, 0x3ff00000, RZ, 0xfc, !PT ;  /* 0x3ff0000002037812 */ /* 0x000fe200078efcff */
[----:B------:R-:W-:Y:S01]  /*1c00*/  IMAD.MOV.U32 R2, RZ, RZ, R6 ;  /* 0x000000ffff027224 */ /* 0x000fe200078e0006 */
[C---:B------:R-:W-:Y:S01]  /*1c10*/  FSETP.GEU.AND P2, PT, |R9|.reuse, 1.469367938527859385e-39, PT ;  /* 0x001000000900780b */ /* 0x040fe20003f4e200 */
[----:B------:R-:W-:Y:S01]  /*1c20*/  IMAD.MOV.U32 R21, RZ, RZ, 0x1ca00000 ;  /* 0x1ca00000ff157424 */ /* 0x000fe200078e00ff */
[----:B------:R-:W-:Y:S01]  /*1c30*/  LOP3.LUT R20, R9, 0x7ff00000, RZ, 0xc0, !PT ;  /* 0x7ff0000009147812 */ /* 0x000fe200078ec0ff */
[----:B------:R-:W-:Y:S02]  /*1c40*/  BSSY.RECONVERGENT B1, `(.L_x_25) ;  /* 0x000004e000017945 */ /* 0x000fe40003800200 */
[----:B------:R-:W-:Y:S01]  /*1c50*/  @!P0 DMUL R2, R6, 8.98846567431157953865e+307 ;  /* 0x7fe0000006028828 */ /* 0x000fe20000000000 */
[----:B------:R-:W-:Y:S01]  /*1c60*/  ISETP.GE.U32.AND P1, PT, R20, R23, PT ;  /* 0x000000171400720c */ /* 0x000fe20003f26070 */
[----:B------:R-:W-:-:S04]  /*1c70*/  IMAD.MOV.U32 R22, RZ, RZ, R20 ;  /* 0x000000ffff167224 */ /* 0x000fc800078e0014 */
[----:B------:R-:W0:Y:S02]  /*1c80*/  MUFU.RCP64H R15, R3 ;  /* 0x00000003000f7308 */ /* 0x000e240000001800 */
[----:B------:R-:W-:Y:S02]  /*1c90*/  @!P2 LOP3.LUT R17, R7, 0x7ff00000, RZ, 0xc0, !PT ;  /* 0x7ff000000711a812 */ /* 0x000fe400078ec0ff */
[----:B------:R-:W-:Y:S02]  /*1ca0*/  @!P0 LOP3.LUT R23, R3, 0x7ff00000, RZ, 0xc0, !PT ;  /* 0x7ff0000003178812 */ /* 0x000fe400078ec0ff */
[----:B------:R-:W-:-:S03]  /*1cb0*/  @!P2 ISETP.GE.U32.AND P3, PT, R20, R17, PT ;  /* 0x000000111400a20c */ /* 0x000fc60003f66070 */
[----:B------:R-:W-:Y:S01]  /*1cc0*/  VIADD R25, R23, 0xffffffff ;  /* 0xffffffff17197836 */ /* 0x000fe20000000000 */
[----:B------:R-:W-:-:S04]  /*1cd0*/  @!P2 SEL R17, R21, 0x63400000, !P3 ;  /* 0x634000001511a807 */ /* 0x000fc80005800000 */
[----:B------:R-:W-:Y:S01]  /*1ce0*/  @!P2 LOP3.LUT R18, R17, 0x80000000, R9, 0xf8, !PT ;  /* 0x800000001112a812 */ /* 0x000fe200078ef809 */
[----:B0-----:R-:W-:-:S03]  /*1cf0*/  DFMA R12, R14, -R2, 1 ;  /* 0x3ff000000e0c742b */ /* 0x001fc60000000802 */
[----:B------:R-:W-:Y:S01]  /*1d00*/  @!P2 LOP3.LUT R19, R18, 0x100000, RZ, 0xfc, !PT ;  /* 0x001000001213a812 */ /* 0x000fe200078efcff */
[----:B------:R-:W-:-:S04]  /*1d10*/  @!P2 IMAD.MOV.U32 R18, RZ, RZ, RZ ;  /* 0x000000ffff12a224 */ /* 0x000fc800078e00ff */
[----:B------:R-:W-:-:S08]  /*1d20*/  DFMA R12, R12, R12, R12 ;  /* 0x0000000c0c0c722b */ /* 0x000fd0000000000c */
[----:B------:R-:W-:Y:S01]  /*1d30*/  DFMA R14, R14, R12, R14 ;  /* 0x0000000c0e0e722b */ /* 0x000fe2000000000e */
[----:B------:R-:W-:Y:S02]  /*1d40*/  SEL R13, R21, 0x63400000, !P1 ;  /* 0x63400000150d7807 */ /* 0x000fe40004800000 */
[----:B------:R-:W-:Y:S02]  /*1d50*/  MOV R12, R8 ;  /* 0x00000008000c7202 */ /* 0x000fe40000000f00 */
[----:B------:R-:W-:-:S03]  /*1d60*/  LOP3.LUT R13, R13, 0x800fffff, R9, 0xf8, !PT ;  /* 0x800fffff0d0d7812 */ /* 0x000fc600078ef809 */
[----:B------:R-:W-:-:S03]  /*1d70*/  DFMA R16, R14, -R2, 1 ;  /* 0x3ff000000e10742b */ /* 0x000fc60000000802 */
[----:B------:R-:W-:-:S05]  /*1d80*/  @!P2 DFMA R12, R12, 2, -R18 ;  /* 0x400000000c0ca82b */ /* 0x000fca0000000812 */
[----:B------:R-:W-:-:S05]  /*1d90*/  DFMA R16, R14, R16, R14 ;  /* 0x000000100e10722b */ /* 0x000fca000000000e */
[----:B------:R-:W-:-:S03]  /*1da0*/  @!P2 LOP3.LUT R22, R13, 0x7ff00000, RZ, 0xc0, !PT ;  /* 0x7ff000000d16a812 */ /* 0x000fc600078ec0ff */
[----:B------:R-:W-:Y:S02]  /*1db0*/  DMUL R14, R16, R12 ;  /* 0x0000000c100e7228 */ /* 0x000fe40000000000 */
[----:B------:R-:W-:-:S05]  /*1dc0*/  VIADD R24, R22, 0xffffffff ;  /* 0xffffffff16187836 */ /* 0x000fca0000000000 */
[----:B------:R-:W-:Y:S01]  /*1dd0*/  ISETP.GT.U32.AND P0, PT, R24, 0x7feffffe, PT ;  /* 0x7feffffe1800780c */ /* 0x000fe20003f04070 */
[----:B------:R-:W-:-:S03]  /*1de0*/  DFMA R18, R14, -R2, R12 ;  /* 0x800000020e12722b */ /* 0x000fc6000000000c */
[----:B------:R-:W-:-:S05]  /*1df0*/  ISETP.GT.U32.OR P0, PT, R25, 0x7feffffe, P0 ;  /* 0x7feffffe1900780c */ /* 0x000fca0000704470 */
[----:B------:R-:W-:-:S08]  /*1e00*/  DFMA R18, R16, R18, R14 ;  /* 0x000000121012722b */ /* 0x000fd0000000000e */
[----:B------:R-:W-:Y:S05]  /*1e10*/  @P0 BRA `(.L_x_26) ;  /* 0x00000000006c0947 */ /* 0x000fea0003800000 */
[----:B------:R-:W-:-:S04]  /*1e20*/  LOP3.LUT R9, R7, 0x7ff00000, RZ, 0xc0, !PT ;  /* 0x7ff0000007097812 */ /* 0x000fc800078ec0ff */
[CC--:B------:R-:W-:Y:S02]  /*1e30*/  VIADDMNMX R8, R20.reuse, -R9.reuse, 0xb9600000, !PT ;  /* 0xb960000014087446 */ /* 0x0c0fe40007800909 */
[----:B------:R-:W-:Y:S02]  /*1e40*/  ISETP.GE.U32.AND P0, PT, R20, R9, PT ;  /* 0x000000091400720c */ /* 0x000fe40003f06070 */
[----:B------:R-:W-:Y:S02]  /*1e50*/  VIMNMX R8, PT, PT, R8, 0x46a00000, PT ;  /* 0x46a0000008087848 */ /* 0x000fe40003fe0100 */
[----:B------:R-:W-:-:S05]  /*1e60*/  SEL R21, R21, 0x63400000, !P0 ;  /* 0x6340000015157807 */ /* 0x000fca0004000000 */
[----:B------:R-:W-:Y:S02]  /*1e70*/  IMAD.IADD R16, R8, 0x1, -R21 ;  /* 0x0000000108107824 */ /* 0x000fe400078e0a15 */
[----:B------:R-:W-:Y:S02]  /*1e80*/  IMAD.MOV.U32 R8, RZ, RZ, RZ ;  /* 0x000000ffff087224 */ /* 0x000fe400078e00ff */
[----:B------:R-:W-:-:S06]  /*1e90*/  VIADD R9, R16, 0x7fe00000 ;  /* 0x7fe0000010097836 */ /* 0x000fcc0000000000 */
[----:B------:R-:W-:-:S10]  /*1ea0*/  DMUL R14, R18, R8 ;  /* 0x00000008120e7228 */ /* 0x000fd40000000000 */
[----:B------:R-:W-:-:S13]  /*1eb0*/  FSETP.GTU.AND P0, PT, |R15|, 1.469367938527859385e-39, PT ;  /* 0x001000000f00780b */ /* 0x000fda0003f0c200 */
[----:B------:R-:W-:Y:S05]  /*1ec0*/  @P0 BRA `(.L_x_27) ;  /* 0x0000000000940947 */ /* 0x000fea0003800000 */
[----:B------:R-:W-:Y:S01]  /*1ed0*/  DFMA R2, R18, -R2, R12 ;  /* 0x800000021202722b */ /* 0x000fe2000000000c */
[----:B------:R-:W-:-:S09]  /*1ee0*/  IMAD.MOV.U32 R8, RZ, RZ, RZ ;  /* 0x000000ffff087224 */ /* 0x000fd200078e00ff */
[C---:B------:R-:W-:Y:S02]  /*1ef0*/  FSETP.NEU.AND P0, PT, R3.reuse, RZ, PT ;  /* 0x000000ff0300720b */ /* 0x040fe40003f0d000 */
[----:B------:R-:W-:-:S04]  /*1f00*/  LOP3.LUT R7, R3, 0x80000000, R7, 0x48, !PT ;  /* 0x8000000003077812 */ /* 0x000fc800078e4807 */
[----:B------:R-:W-:-:S07]  /*1f10*/  LOP3.LUT R9, R7, R9, RZ, 0xfc, !PT ;  /* 0x0000000907097212 */ /* 0x000fce00078efcff */
[----:B------:R-:W-:Y:S05]  /*1f20*/  @!P0 BRA `(.L_x_27) ;  /* 0x00000000007c8947 */ /* 0x000fea0003800000 */
[----:B------:R-:W-:Y:S01]  /*1f30*/  IMAD.MOV R3, RZ, RZ, -R16 ;  /* 0x000000ffff037224 */ /* 0x000fe200078e0a10 */
[----:B------:R-:W-:Y:S01]  /*1f40*/  DMUL.RP R8, R18, R8 ;  /* 0x0000000812087228 */ /* 0x000fe20000008000 */
[----:B------:R-:W-:-:S06]  /*1f50*/  IMAD.MOV.U32 R2, RZ, RZ, RZ ;  /* 0x000000ffff027224 */ /* 0x000fcc00078e00ff */
[----:B------:R-:W-:-:S03]  /*1f60*/  DFMA R2, R14, -R2, R18 ;  /* 0x800000020e02722b */ /* 0x000fc60000000012 */
[----:B------:R-:W-:-:S03]  /*1f70*/  LOP3.LUT R7, R9, R7, RZ, 0x3c, !PT ;  /* 0x0000000709077212 */ /* 0x000fc600078e3cff */
[----:B------:R-:W-:-:S04]  /*1f80*/  IADD3 R2, PT, PT, -R16, -0x43300000, RZ ;  /* 0xbcd0000010027810 */ /* 0x000fc80007ffe1ff */
[----:B------:R-:W-:-:S04]  /*1f90*/  FSETP.NEU.AND P0, PT, |R3|, R2, PT ;  /* 0x000000020300720b */ /* 0x000fc80003f0d200 */
[----:B------:R-:W-:Y:S02]  /*1fa0*/  FSEL R14, R8, R14, !P0 ;  /* 0x0000000e080e7208 */ /* 0x000fe40004000000 */
[----:B------:R-:W-:Y:S01]  /*1fb0*/  FSEL R15, R7, R15, !P0 ;  /* 0x0000000f070f7208 */ /* 0x000fe20004000000 */
[----:B------:R-:W-:Y:S06]  /*1fc0*/  BRA `(.L_x_27) ;  /* 0x0000000000547947 */ /* 0x000fec0003800000 */
.L_x_26:
[----:B------:R-:W-:-:S14]  /*1fd0*/  DSETP.NAN.AND P0, PT, R8, R8, PT ;  /* 0x000000080800722a */ /* 0x000fdc0003f08000 */
[----:B------:R-:W-:Y:S05]  /*1fe0*/  @P0 BRA `(.L_x_28) ;  /* 0x0000000000440947 */ /* 0x000fea0003800000 */
[----:B------:R-:W-:-:S14]  /*1ff0*/  DSETP.NAN.AND P0, PT, R6, R6, PT ;  /* 0x000000060600722a */ /* 0x000fdc0003f08000 */
[----:B------:R-:W-:Y:S05]  /*2000*/  @P0 BRA `(.L_x_29) ;  /* 0x0000000000300947 */ /* 0x000fea0003800000 */
[----:B------:R-:W-:Y:S01]  /*2010*/  ISETP.NE.AND P0, PT, R22, R23, PT ;  /* 0x000000171600720c */ /* 0x000fe20003f05270 */
[----:B------:R-:W-:Y:S01]  /*2020*/  IMAD.MOV.U32 R15, RZ, RZ, -0x80000 ;  /* 0xfff80000ff0f7424 */ /* 0x000fe200078e00ff */
[----:B------:R-:W-:-:S11]  /*2030*/  MOV R14, 0x0 ;  /* 0x00000000000e7802 */ /* 0x000fd60000000f00 */
[----:B------:R-:W-:Y:S05]  /*2040*/  @!P0 BRA `(.L_x_27) ;  /* 0x0000000000348947 */ /* 0x000fea0003800000 */
[----:B------:R-:W-:Y:S02]  /*2050*/  ISETP.NE.AND P0, PT, R22, 0x7ff00000, PT ;  /* 0x7ff000001600780c */ /* 0x000fe40003f05270 */
[----:B------:R-:W-:Y:S02]  /*2060*/  LOP3.LUT R15, R9, 0x80000000, R7, 0x48, !PT ;  /* 0x80000000090f7812 */ /* 0x000fe400078e4807 */
[----:B------:R-:W-:-:S13]  /*2070*/  ISETP.EQ.OR P0, PT, R23, RZ, !P0 ;  /* 0x000000ff1700720c */ /* 0x000fda0004702670 */
[----:B------:R-:W-:Y:S01]  /*2080*/  @P0 LOP3.LUT R2, R15, 0x7ff00000, RZ, 0xfc, !PT ;  /* 0x7ff000000f020812 */ /* 0x000fe200078efcff */
[----:B------:R-:W-:Y:S02]  /*2090*/  @!P0 IMAD.MOV.U32 R14, RZ, RZ, RZ ;  /* 0x000000ffff0e8224 */ /* 0x000fe400078e00ff */
[----:B------:R-:W-:Y:S02]  /*20a0*/  @P0 IMAD.MOV.U32 R14, RZ, RZ, RZ ;  /* 0x000000ffff0e0224 */ /* 0x000fe400078e00ff */
[----:B------:R-:W-:Y:S01]  /*20b0*/  @P0 IMAD.MOV.U32 R15, RZ, RZ, R2 ;  /* 0x000000ffff0f0224 */ /* 0x000fe200078e0002 */
[----:B------:R-:W-:Y:S06]  /*20c0*/  BRA `(.L_x_27) ;  /* 0x0000000000147947 */ /* 0x000fec0003800000 */
.L_x_29:
[----:B------:R-:W-:Y:S01]  /*20d0*/  LOP3.LUT R15, R7, 0x80000, RZ, 0xfc, !PT ;  /* 0x00080000070f7812 */ /* 0x000fe200078efcff */
[----:B------:R-:W-:Y:S01]  /*20e0*/  IMAD.MOV.U32 R14, RZ, RZ, R6 ;  /* 0x000000ffff0e7224 */ /* 0x000fe200078e0006 */
[----:B------:R-:W-:Y:S06]  /*20f0*/  BRA `(.L_x_27) ;  /* 0x0000000000087947 */ /* 0x000fec0003800000 */
.L_x_28:
[----:B------:R-:W-:Y:S01]  /*2100*/  LOP3.LUT R15, R9, 0x80000, RZ, 0xfc, !PT ;  /* 0x00080000090f7812 */ /* 0x000fe200078efcff */
[----:B------:R-:W-:-:S07]  /*2110*/  IMAD.MOV.U32 R14, RZ, RZ, R8 ;  /* 0x000000ffff0e7224 */ /* 0x000fce00078e0008 */
.L_x_27:
[----:B------:R-:W-:Y:S05]  /*2120*/  BSYNC.RECONVERGENT B1 ;  /* 0x0000000000017941 */ /* 0x000fea0003800200 */
.L_x_25:
[----:B------:R-:W-:Y:S02]  /*2130*/  IMAD.MOV.U32 R2, RZ, RZ, R0 ;  /* 0x000000ffff027224 */ /* 0x000fe400078e0000 */
[----:B------:R-:W-:-:S04]  /*2140*/  IMAD.MOV.U32 R3, RZ, RZ, 0x0 ;  /* 0x00000000ff037424 */ /* 0x000fc800078e00ff */
[----:B------:R-:W-:Y:S05]  /*2150*/  RET.REL.NODEC R2 `(timestretch_double03) ;  /* 0xffffffdc02a87950 */ /* 0x000fea0003c3ffff */
        .weak           $__internal_1_$__cuda_sm20_sqrt_rn_f32_slowpath
        .type           $__internal_1_$__cuda_sm20_sqrt_rn_f32_slowpath,@function
        .size           $__internal_1_$__cuda_sm20_sqrt_rn_f32_slowpath,($__internal_2_$__cuda_sm3x_div_rn_noftz_f32_slowpath - $__internal_1_$__cuda_sm20_sqrt_rn_f32_slowpath)
$__internal_1_$__cuda_sm20_sqrt_rn_f32_slowpath:
[----:B------:R-:W-:-:S13]  /*2160*/  LOP3.LUT P0, RZ, R0, 0x7fffffff, RZ, 0xc0, !PT ;  /* 0x7fffffff00ff7812 */ /* 0x000fda000780c0ff */
[----:B------:R-:W-:Y:S01]  /*2170*/  @!P0 IMAD.MOV.U32 R3, RZ, RZ, R0 ;  /* 0x000000ffff038224 */ /* 0x000fe200078e0000 */
[----:B------:R-:W-:Y:S06]  /*2180*/  @!P0 BRA `(.L_x_30) ;  /* 0x0000000000408947 */ /* 0x000fec0003800000 */
[----:B------:R-:W-:-:S13]  /*2190*/  FSETP.GEU.FTZ.AND P0, PT, R0, RZ, PT ;  /* 0x000000ff0000720b */ /* 0x000fda0003f1e000 */
[----:B------:R-:W-:Y:S01]  /*21a0*/  @!P0 IMAD.MOV.U32 R3, RZ, RZ, 0x7fffffff ;  /* 0x7fffffffff038424 */ /* 0x000fe200078e00ff */
[----:B------:R-:W-:Y:S06]  /*21b0*/  @!P0 BRA `(.L_x_30) ;  /* 0x0000000000348947 */ /* 0x000fec0003800000 */
[----:B------:R-:W-:-:S13]  /*21c0*/  FSETP.GTU.FTZ.AND P0, PT, |R0|, +INF , PT ;  /* 0x7f8000000000780b */ /* 0x000fda0003f1c200 */
[----:B------:R-:W-:Y:S01]  /*21d0*/  @P0 FADD.FTZ R3, R0, 1 ;  /* 0x3f80000000030421 */ /* 0x000fe20000010000 */
[----:B------:R-:W-:Y:S06]  /*21e0*/  @P0 BRA `(.L_x_30) ;  /* 0x0000000000280947 */ /* 0x000fec0003800000 */
[----:B------:R-:W-:-:S13]  /*21f0*/  FSETP.NEU.FTZ.AND P0, PT, |R0|, +INF , PT ;  /* 0x7f8000000000780b */ /* 0x000fda0003f1d200 */
[----:B------:R-:W-:-:S04]  /*2200*/  @P0 FFMA R5, R0, 1.84467440737095516160e+19, RZ ;  /* 0x5f80000000050823 */ /* 0x000fc800000000ff */
[----:B------:R-:W0:Y:S02]  /*2210*/  @P0 MUFU.RSQ R12, R5 ;  /* 0x00000005000c0308 */ /* 0x000e240000001400 */
[----:B0-----:R-:W-:Y:S01]  /*2220*/  @P0 FMUL.FTZ R14, R5, R12 ;  /* 0x0000000c050e0220 */ /* 0x001fe20000410000 */
[----:B------:R-:W-:-:S03]  /*2230*/  @P0 FMUL.FTZ R12, R12, 0.5 ;  /* 0x3f0000000c0c0820 */ /* 0x000fc60000410000 */
[----:B------:R-:W-:-:S04]  /*2240*/  @P0 FADD.FTZ R3, -R14, -RZ ;  /* 0x800000ff0e030221 */ /* 0x000fc80000010100 */
[----:B------:R-:W-:Y:S01]  /*2250*/  @P0 FFMA R7, R14, R3, R5 ;  /* 0x000000030e070223 */ /* 0x000fe20000000005 */
[----:B------:R-:W-:-:S03]  /*2260*/  @!P0 MOV R3, R0 ;  /* 0x0000000000038202 */ /* 0x000fc60000000f00 */
[----:B------:R-:W-:-:S04]  /*2270*/  @P0 FFMA R7, R7, R12, R14 ;  /* 0x0000000c07070223 */ /* 0x000fc8000000000e */
[----:B------:R-:W-:-:S07]  /*2280*/  @P0 FMUL.FTZ R3, R7, 2.3283064365386962891e-10 ;  /* 0x2f80000007030820 */ /* 0x000fce0000410000 */
.L_x_30:
[----:B------:R-:W-:Y:S02]  /*2290*/  IMAD.MOV.U32 R12, RZ, RZ, R15 ;  /* 0x000000ffff0c7224 */ /* 0x000fe400078e000f */
[----:B------:R-:W-:-:S04]  /*22a0*/  IMAD.MOV.U32 R13, RZ, RZ, 0x0 ;  /* 0x00000000ff0d7424 */ /* 0x000fc800078e00ff */
[----:B------:R-:W-:Y:S05]  /*22b0*/  RET.REL.NODEC R12 `(timestretch_double03) ;  /* 0xffffffdc0c507950 */ /* 0x000fea0003c3ffff */
        .weak           $__internal_2_$__cuda_sm3x_div_rn_noftz_f32_slowpath
        .type           $__internal_2_$__cuda_sm3x_div_rn_noftz_f32_slowpath,@function
        .size           $__internal_2_$__cuda_sm3x_div_rn_noftz_f32_slowpath,(.L_x_45 - $__internal_2_$__cuda_sm3x_div_rn_noftz_f32_slowpath)
$__internal_2_$__cuda_sm3x_div_rn_noftz_f32_slowpath:
[--C-:B------:R-:W-:Y:S01]  /*22c0*/  SHF.R.U32.HI R13, RZ, 0x17, R3.reuse ;  /* 0x00000017ff0d7819 */ /* 0x100fe20000011603 */
[----:B------:R-:W-:Y:S01]  /*22d0*/  BSSY.RECONVERGENT B1, `(.L_x_31) ;  /* 0x0000064000017945 */ /* 0x000fe20003800200 */
[--C-:B------:R-:W-:Y:S01]  /*22e0*/  SHF.R.U32.HI R2, RZ, 0x17, R0.reuse ;  /* 0x00000017ff027819 */ /* 0x100fe20000011600 */
[----:B------:R-:W-:Y:S01]  /*22f0*/  IMAD.MOV.U32 R15, RZ, RZ, R0 ;  /* 0x000000ffff0f7224 */ /* 0x000fe200078e0000 */
[----:B------:R-:W-:Y:S02]  /*2300*/  LOP3.LUT R13, R13, 0xff, RZ, 0xc0, !PT ;  /* 0x000000ff0d0d7812 */ /* 0x000fe400078ec0ff */
[----:B------:R-:W-:Y:S01]  /*2310*/  LOP3.LUT R16, R2, 0xff, RZ, 0xc0, !PT ;  /* 0x000000ff02107812 */ /* 0x000fe200078ec0ff */
[----:B------:R-:W-:Y:S02]  /*2320*/  IMAD.MOV.U32 R2, RZ, RZ, R3 ;  /* 0x000000ffff027224 */ /* 0x000fe400078e0003 */
[----:B------:R-:W-:Y:S02]  /*2330*/  VIADD R18, R13, 0xffffffff ;  /* 0xffffffff0d127836 */ /* 0x000fe40000000000 */
[----:B------:R-:W-:-:S03]  /*2340*/  VIADD R17, R16, 0xffffffff ;  /* 0xffffffff10117836 */ /* 0x000fc60000000000 */
[----:B------:R-:W-:-:S04]  /*2350*/  ISETP.GT.U32.AND P0, PT, R18, 0xfd, PT ;  /* 0x000000fd1200780c */ /* 0x000fc80003f04070 */
[----:B------:R-:W-:-:S13]  /*2360*/  ISETP.GT.U32.OR P0, PT, R17, 0xfd, P0 ;  /* 0x000000fd1100780c */ /* 0x000fda0000704470 */
[----:B------:R-:W-:Y:S01]  /*2370*/  @!P0 IMAD.MOV.U32 R14, RZ, RZ, RZ ;  /* 0x000000ffff0e8224 */ /* 0x000fe200078e00ff */
[----:B------:R-:W-:Y:S06]  /*2380*/  @!P0 BRA `(.L_x_32) ;  /* 0x00000000005c8947 */ /* 0x000fec0003800000 */
[----:B------:R-:W-:Y:S02]  /*2390*/  FSETP.GTU.FTZ.AND P0, PT, |R0|, +INF , PT ;  /* 0x7f8000000000780b */ /* 0x000fe40003f1c200 */
[----:B------:R-:W-:-:S04]  /*23a0*/  FSETP.GTU.FTZ.AND P1, PT, |R3|, +INF , PT ;  /* 0x7f8000000300780b */ /* 0x000fc80003f3c200 */
[----:B------:R-:W-:-:S13]  /*23b0*/  PLOP3.LUT P0, PT, P0, P1, PT, 0xf8, 0x8f ;  /* 0x00000000008f781c */ /* 0x000fda0000703f70 */
[----:B------:R-:W-:Y:S05]  /*23c0*/  @P0 BRA `(.L_x_33) ;  /* 0x00000004004c0947 */ /* 0x000fea0003800000 */
[----:B------:R-:W-:-:S13]  /*23d0*/  LOP3.LUT P0, RZ, R2, 0x7fffffff, R15, 0xc8, !PT ;  /* 0x7fffffff02ff7812 */ /* 0x000fda000780c80f */
[----:B------:R-:W-:Y:S05]  /*23e0*/  @!P0 BRA `(.L_x_34) ;  /* 0x00000004003c8947 */ /* 0x000fea0003800000 */
[C---:B------:R-:W-:Y:S02]  /*23f0*/  FSETP.NEU.FTZ.AND P4, PT, |R0|.reuse, +INF , PT ;  /* 0x7f8000000000780b */ /* 0x040fe40003f9d200 */
[----:B------:R-:W-:Y:S02]  /*2400*/  FSETP.NEU.FTZ.AND P1, PT, |R3|, +INF , PT ;  /* 0x7f8000000300780b */ /* 0x000fe40003f3d200 */
[----:B------:R-:W-:-:S11]  /*2410*/  FSETP.NEU.FTZ.AND P0, PT, |R0|, +INF , PT ;  /* 0x7f8000000000780b */ /* 0x000fd60003f1d200 */
[----:B------:R-:W-:Y:S05]  /*2420*/  @!P1 BRA !P4, `(.L_x_34) ;  /* 0x00000004002c9947 */ /* 0x000fea0006000000 */
[----:B------:R-:W-:-:S04]  /*2430*/  LOP3.LUT P4, RZ, R15, 0x7fffffff, RZ, 0xc0, !PT ;  /* 0x7fffffff0fff7812 */ /* 0x000fc8000788c0ff */
[----:B------:R-:W-:-:S13]  /*2440*/  PLOP3.LUT P1, PT, P1, P4, PT, 0x2f, 0xf2 ;  /* 0x0000000000f2781c */ /* 0x000fda0000f28577 */
[----:B------:R-:W-:Y:S05]  /*2450*/  @P1 BRA `(.L_x_35) ;  /* 0x0000000400181947 */ /* 0x000fea0003800000 */
[----:B------:R-:W-:-:S04]  /*2460*/  LOP3.LUT P1, RZ, R2, 0x7fffffff, RZ, 0xc0, !PT ;  /* 0x7fffffff02ff7812 */ /* 0x000fc8000782c0ff */
[----:B------:R-:W-:-:S13]  /*2470*/  PLOP3.LUT P0, PT, P0, P1, PT, 0x2f, 0xf2 ;  /* 0x0000000000f2781c */ /* 0x000fda0000702577 */
[----:B------:R-:W-:Y:S05]  /*2480*/  @P0 BRA `(.L_x_36) ;  /* 0x0000000400000947 */ /* 0x000fea0003800000 */
[----:B------:R-:W-:Y:S02]  /*2490*/  ISETP.GE.AND P0, PT, R17, RZ, PT ;  /* 0x000000ff1100720c */ /* 0x000fe40003f06270 */
[----:B------:R-:W-:-:S11]  /*24a0*/  ISETP.GE.AND P1, PT, R18, RZ, PT ;  /* 0x000000ff1200720c */ /* 0x000fd60003f26270 */
[----:B------:R-:W-:Y:S02]  /*24b0*/  @P0 IMAD.MOV.U32 R14, RZ, RZ, RZ ;  /* 0x000000ffff0e0224 */ /* 0x000fe400078e00ff */
[----:B------:R-:W-:Y:S01]  /*24c0*/  @!P0 FFMA R15, R0, 1.84467440737095516160e+19, RZ ;  /* 0x5f800000000f8823 */ /* 0x000fe200000000ff */
[----:B------:R-:W-:Y:S02]  /*24d0*/  @!P0 IMAD.MOV.U32 R14, RZ, RZ, -0x40 ;  /* 0xffffffc0ff0e8424 */ /* 0x000fe400078e00ff */
[----:B------:R-:W-:Y:S02]  /*24e0*/  @!P1 FFMA R2, R3, 1.84467440737095516160e+19, RZ ;  /* 0x5f80000003029823 */ /* 0x000fe400000000ff */
[----:B------:R-:W-:-:S07]  /*24f0*/  @!P1 VIADD R14, R14, 0x40 ;  /* 0x000000400e0e9836 */ /* 0x000fce0000000000 */
.L_x_32:
[----:B------:R-:W-:Y:S01]  /*2500*/  LEA R17, R13, 0xc0800000, 0x17 ;  /* 0xc08000000d117811 */ /* 0x000fe200078eb8ff */
[----:B------:R-:W-:Y:S01]  /*2510*/  VIADD R16, R16, 0xffffff81 ;  /* 0xffffff8110107836 */ /* 0x000fe20000000000 */
[----:B------:R-:W-:Y:S02]  /*2520*/  BSSY.RECONVERGENT B2, `(.L_x_37) ;  /* 0x0000035000027945 */ /* 0x000fe40003800200 */
[----:B------:R-:W-:Y:S01]  /*2530*/  IADD3 R19, PT, PT, -R17, R2, RZ ;  /* 0x0000000211137210 */ /* 0x000fe20007ffe1ff */
[----:B------:R-:W-:-:S03]  /*2540*/  IMAD R2, R16, -0x800000, R15 ;  /* 0xff80000010027824 */ /* 0x000fc600078e020f */
[----:B------:R0:W1:Y:S01]  /*2550*/  MUFU.RCP R17, R19 ;  /* 0x0000001300117308 */ /* 0x0000620000001000 */
[----:B------:R-:W-:Y:S01]  /*2560*/  FADD.FTZ R21, -R19, -RZ ;  /* 0x800000ff13157221 */ /* 0x000fe20000010100 */
[----:B0-----:R-:W-:-:S05]  /*2570*/  IADD3 R19, PT, PT, R16, 0x7f, -R13 ;  /* 0x0000007f10137810 */ /* 0x001fca0007ffe80d */
[----:B------:R-:W-:Y:S02]  /*2580*/  IMAD.IADD R19, R19, 0x1, R14 ;  /* 0x0000000113137824 */ /* 0x000fe400078e020e */
[----:B-1----:R-:W-:-:S04]  /*2590*/  FFMA R18, R17, R21, 1 ;  /* 0x3f80000011127423 */ /* 0x002fc80000000015 */
[----:B------:R-:W-:-:S04]  /*25a0*/  FFMA R15, R17, R18, R17 ;  /* 0x00000012110f7223 */ /* 0x000fc80000000011 */
[----:B------:R-:W-:-:S04]  /*25b0*/  FFMA R18, R2, R15, RZ ;  /* 0x0000000f02127223 */ /* 0x000fc800000000ff */
[----:B------:R-:W-:-:S04]  /*25c0*/  FFMA R17, R21, R18, R2 ;  /* 0x0000001215117223 */ /* 0x000fc80000000002 */
[----:B------:R-:W-:-:S04]  /*25d0*/  FFMA R18, R15, R17, R18 ;  /* 0x000000110f127223 */ /* 0x000fc80000000012 */
[----:B------:R-:W-:-:S04]  /*25e0*/  FFMA R17, R21, R18, R2 ;  /* 0x0000001215117223 */ /* 0x000fc80000000002 */
[----:B------:R-:W-:-:S05]  /*25f0*/  FFMA R2, R15, R17, R18 ;  /* 0x000000110f027223 */ /* 0x000fca0000000012 */
[----:B------:R-:W-:-:S04]  /*2600*/  SHF.R.U32.HI R13, RZ, 0x17, R2 ;  /* 0x00000017ff0d7819 */ /* 0x000fc80000011602 */
[----:B------:R-:W-:-:S05]  /*2610*/  LOP3.LUT R13, R13, 0xff, RZ, 0xc0, !PT ;  /* 0x000000ff0d0d7812 */ /* 0x000fca00078ec0ff */
[----:B------:R-:W-:-:S04]  /*2620*/  IMAD.IADD R16, R13, 0x1, R19 ;  /* 0x000000010d107824 */ /* 0x000fc800078e0213 */
[----:B------:R-:W-:-:S05]  /*2630*/  VIADD R13, R16, 0xffffffff ;  /* 0xffffffff100d7836 */ /* 0x000fca0000000000 */
[----:B------:R-:W-:-:S13]  /*2640*/  ISETP.GE.U32.AND P0, PT, R13, 0xfe, PT ;  /* 0x000000fe0d00780c */ /* 0x000fda0003f06070 */
[----:B------:R-:W-:Y:S05]  /*2650*/  @!P0 BRA `(.L_x_38) ;  /* 0x0000000000808947 */ /* 0x000fea0003800000 */
[----:B------:R-:W-:-:S13]  /*2660*/  ISETP.GT.AND P0, PT, R16, 0xfe, PT ;  /* 0x000000fe1000780c */ /* 0x000fda0003f04270 */
[----:B------:R-:W-:Y:S05]  /*2670*/  @P0 BRA `(.L_x_39) ;  /* 0x00000000006c0947 */ /* 0x000fea0003800000 */
[----:B------:R-:W-:-:S13]  /*2680*/  ISETP.GE.AND P0, PT, R16, 0x1, PT ;  /* 0x000000011000780c */ /* 0x000fda0003f06270 */
[----:B------:R-:W-:Y:S05]  /*2690*/  @P0 BRA `(.L_x_40) ;  /* 0x0000000000740947 */ /* 0x000fea0003800000 */
[----:B------:R-:W-:Y:S02]  /*26a0*/  ISETP.GE.AND P0, PT, R16, -0x18, PT ;  /* 0xffffffe81000780c */ /* 0x000fe40003f06270 */
[----:B------:R-:W-:-:S11]  /*26b0*/  LOP3.LUT R2, R2, 0x80000000, RZ, 0xc0, !PT ;  /* 0x8000000002027812 */ /* 0x000fd600078ec0ff */
[----:B------:R-:W-:Y:S05]  /*26c0*/  @!P0 BRA `(.L_x_40) ;  /* 0x0000000000688947 */ /* 0x000fea0003800000 */
[-CC-:B------:R-:W-:Y:S01]  /*26d0*/  FFMA.RZ R13, R15, R17.reuse, R18.reuse ;  /* 0x000000110f0d7223 */ /* 0x180fe2000000c012 */
[C---:B------:R-:W-:Y:S02]  /*26e0*/  ISETP.NE.AND P4, PT, R16.reuse, RZ, PT ;  /* 0x000000ff1000720c */ /* 0x040fe40003f85270 */
[C---:B------:R-:W-:Y:S02]  /*26f0*/  ISETP.NE.AND P1, PT, R16.reuse, RZ, PT ;  /* 0x000000ff1000720c */ /* 0x040fe40003f25270 */
[----:B------:R-:W-:Y:S01]  /*2700*/  LOP3.LUT R14, R13, 0x7fffff, RZ, 0xc0, !PT ;  /* 0x007fffff0d0e7812 */ /* 0x000fe200078ec0ff */
[CCC-:B------:R-:W-:Y:S01]  /*2710*/  FFMA.RP R13, R15.reuse, R17.reuse, R18.reuse ;  /* 0x000000110f0d7223 */ /* 0x1c0fe20000008012 */
[----:B------:R-:W-:Y:S01]  /*2720*/  FFMA.RM R18, R15, R17, R18 ;  /* 0x000000110f127223 */ /* 0x000fe20000004012 */
[----:B------:R-:W-:Y:S01]  /*2730*/  VIADD R15, R16, 0x20 ;  /* 0x00000020100f7836 */ /* 0x000fe20000000000 */
[----:B------:R-:W-:Y:S01]  /*2740*/  LOP3.LUT R14, R14, 0x800000, RZ, 0xfc, !PT ;  /* 0x008000000e0e7812 */ /* 0x000fe200078efcff */
[----:B------:R-:W-:-:S02]  /*2750*/  IMAD.MOV R16, RZ, RZ, -R16 ;  /* 0x000000ffff107224 */ /* 0x000fc400078e0a10 */
[----:B------:R-:W-:Y:S02]  /*2760*/  FSETP.NEU.FTZ.AND P0, PT, R13, R18, PT ;  /* 0x000000120d00720b */ /* 0x000fe40003f1d000 */
[----:B------:R-:W-:Y:S02]  /*2770*/  SHF.L.U32 R15, R14, R15, RZ ;  /* 0x0000000f0e0f7219 */ /* 0x000fe400000006ff */
[----:B------:R-:W-:Y:S02]  /*2780*/  SEL R13, R16, RZ, P4 ;  /* 0x000000ff100d7207 */ /* 0x000fe40002000000 */
[----:B------:R-:W-:Y:S02]  /*2790*/  ISETP.NE.AND P1, PT, R15, RZ, P1 ;  /* 0x000000ff0f00720c */ /* 0x000fe40000f25270 */
[----:B------:R-:W-:Y:S02]  /*27a0*/  SHF.R.U32.HI R13, RZ, R13, R14 ;  /* 0x0000000dff0d7219 */ /* 0x000fe4000001160e */
[----:B------:R-:W-:-:S02]  /*27b0*/  PLOP3.LUT P0, PT, P0, P1, PT, 0xf8, 0x8f ;  /* 0x00000000008f781c */ /* 0x000fc40000703f70 */
[----:B------:R-:W-:Y:S02]  /*27c0*/  SHF.R.U32.HI R15, RZ, 0x1, R13 ;  /* 0x00000001ff0f7819 */ /* 0x000fe4000001160d */
[----:B------:R-:W-:-:S04]  /*27d0*/  SEL R14, RZ, 0x1, !P0 ;  /* 0x00000001ff0e7807 */ /* 0x000fc80004000000 */
[----:B------:R-:W-:-:S04]  /*27e0*/  LOP3.LUT R14, R14, 0x1, R15, 0xf8, !PT ;  /* 0x000000010e0e7812 */ /* 0x000fc800078ef80f */
[----:B------:R-:W-:-:S05]  /*27f0*/  LOP3.LUT R14, R14, R13, RZ, 0xc0, !PT ;  /* 0x0000000d0e0e7212 */ /* 0x000fca00078ec0ff */
[----:B------:R-:W-:-:S05]  /*2800*/  IMAD.IADD R15, R15, 0x1, R14 ;  /* 0x000000010f0f7824 */ /* 0x000fca00078e020e */
[----:B------:R-:W-:Y:S01]  /*2810*/  LOP3.LUT R2, R15, R2, RZ, 0xfc, !PT ;  /* 0x000000020f027212 */ /* 0x000fe200078efcff */
[----:B------:R-:W-:Y:S06]  /*2820*/  BRA `(.L_x_40) ;  /* 0x0000000000107947 */ /* 0x000fec0003800000 */
.L_x_39:
[----:B------:R-:W-:-:S04]  /*2830*/  LOP3.LUT R2, R2, 0x80000000, RZ, 0xc0, !PT ;  /* 0x8000000002027812 */ /* 0x000fc800078ec0ff */
[----:B------:R-:W-:Y:S01]  /*2840*/  LOP3.LUT R2, R2, 0x7f800000, RZ, 0xfc, !PT ;  /* 0x7f80000002027812 */ /* 0x000fe200078efcff */
[----:B------:R-:W-:Y:S06]  /*2850*/  BRA `(.L_x_40) ;  /* 0x0000000000047947 */ /* 0x000fec0003800000 */
.L_x_38:
[----:B------:R-:W-:-:S07]  /*2860*/  IMAD R2, R19, 0x800000, R2 ;  /* 0x0080000013027824 */ /* 0x000fce00078e0202 */
.L_x_40:
[----:B------:R-:W-:Y:S05]  /*2870*/  BSYNC.RECONVERGENT B2 ;  /* 0x0000000000027941 */ /* 0x000fea0003800200 */
.L_x_37:
[----:B------:R-:W-:Y:S05]  /*2880*/  BRA `(.L_x_41) ;  /* 0x0000000000207947 */ /* 0x000fea0003800000 */
.L_x_36:
[----:B------:R-:W-:-:S04]  /*2890*/  LOP3.LUT R2, R2, 0x80000000, R15, 0x48, !PT ;  /* 0x8000000002027812 */ /* 0x000fc800078e480f */
[----:B------:R-:W-:Y:S01]  /*28a0*/  LOP3.LUT R2, R2, 0x7f800000, RZ, 0xfc, !PT ;  /* 0x7f80000002027812 */ /* 0x000fe200078efcff */
[----:B------:R-:W-:Y:S06]  /*28b0*/  BRA `(.L_x_41) ;  /* 0x0000000000147947 */ /* 0x000fec0003800000 */
.L_x_35:
[----:B------:R-:W-:Y:S01]  /*28c0*/  LOP3.LUT R2, R2, 0x80000000, R15, 0x48, !PT ;  /* 0x8000000002027812 */ /* 0x000fe200078e480f */
[----:B------:R-:W-:Y:S06]  /*28d0*/  BRA `(.L_x_41) ;  /* 0x00000000000c7947 */ /* 0x000fec0003800000 */
.L_x_34:
[----:B------:R-:W0:Y:S01]  /*28e0*/  MUFU.RSQ R2, -QNAN ;  /* 0xffc0000000027908 */ /* 0x000e220000001400 */
[----:B------:R-:W-:Y:S05]  /*28f0*/  BRA `(.L_x_41) ;  /* 0x0000000000047947 */ /* 0x000fea0003800000 */
.L_x_33:
[----:B------:R-:W-:-:S07]  /*2900*/  FADD.FTZ R2, R0, R3 ;  /* 0x0000000300027221 */ /* 0x000fce0000010000 */
.L_x_41:
[----:B------:R-:W-:Y:S05]  /*2910*/  BSYNC.RECONVERGENT B1 ;  /* 0x0000000000017941 */ /* 0x000fea0003800200 */
.L_x_31:
[----:B------:R-:W-:-:S04]  /*2920*/  IMAD.MOV.U32 R13, RZ, RZ, 0x0 ;  /* 0x00000000ff0d7424 */ /* 0x000fc800078e00ff */
[----:B0-----:R-:W-:Y:S05]  /*2930*/  RET.REL.NODEC R12 `(timestretch_double03) ;  /* 0xffffffd40cb07950 */ /* 0x001fea0003c3ffff */
.L_x_42:
[----:B------:R-:W-:-:S00]  /*2940*/  BRA `(.L_x_42) ;  /* 0xfffffffc00fc7947 */ /* 0x000fc0000383ffff */
[----:B------:R-:W-:-:S00]  /*2950*/  NOP ;  /* 0x0000000000007918 */ /* 0x000fc00000000000 */
        /* <DEDUP_REMOVED lines=10> */
.L_x_45:


//--------------------- .nv.global.init           --------------------------
	.section	.nv.global.init,"aw",@progbits
	.align	4
.nv.global.init:
	.type		__cudart_i2opi_f,@object
	.size		__cudart_i2opi_f,(.L_0 - __cudart_i2opi_f)
__cudart_i2opi_f:
        /*0000*/ 	.byte	0x41, 0x90, 0x43, 0x3c, 0x99, 0x95, 0x62, 0xdb, 0xc0, 0xdd, 0x34, 0xf5, 0xd1, 0x57, 0x27, 0xfc
        /*0010*/ 	.byte	0x29, 0x15, 0x44, 0x4e, 0x6e, 0x83, 0xf9, 0xa2
.L_0:


//--------------------- .nv.shared.reserved.0     --------------------------
	.section	.nv.shared.reserved.0,"aw",@nobits
	.weak		__nv_reservedSMEM_offset_0_alias
	.size		__nv_reservedSMEM_offset_0_alias, 0, 64
	.other		__nv_reservedSMEM_offset_0_alias,@"STO_CUDA_RESERVED_SHARED STV_DEFAULT"
__nv_reservedSMEM_offset_0_alias:
	.zero		0
	.zero		64


//--------------------- .nv.constant0.timestretch_double03 --------------------------
	.section	.nv.constant0.timestretch_double03,"a",@progbits
	.sectionflags	@""
	.align	4
.nv.constant0.timestretch_double03:
	.zero		940


//--------------------- SYMBOLS --------------------------

	.type		.nv.reservedSmem.offset0,@object
	.size		.nv.reservedSmem.offset0,0x4
